//
// Generated by NVIDIA NVVM Compiler
//
// Compiler Build ID: CL-36424714
// Cuda compilation tools, release 13.0, V13.0.88
// Based on NVVM 20.0.0
//

.version 9.0
.target sm_100
.address_size 64

	// .globl	_Z8j3d125ptPdS_i

.visible .entry _Z8j3d125ptPdS_i(
	.param .u64 .ptr .align 1 _Z8j3d125ptPdS_i_param_0,
	.param .u64 .ptr .align 1 _Z8j3d125ptPdS_i_param_1,
	.param .u32 _Z8j3d125ptPdS_i_param_2
)
{
	.reg .pred 	%p<4>;
	.reg .b32 	%r<48>;
	.reg .b64 	%rd<50>;
	.reg .b64 	%fd<623>;

	ld.param.u32 	%r1, [_Z8j3d125ptPdS_i_param_2];
	mov.u32 	%r3, %ctaid.x;
	mov.u32 	%r4, %ntid.x;
	mov.u32 	%r5, %tid.x;
	mad.lo.s32 	%r6, %r3, %r4, %r5;
	add.s32 	%r7, %r6, 2;
	mov.u32 	%r8, %ctaid.y;
	mov.u32 	%r9, %ntid.y;
	mul.lo.s32 	%r10, %r8, %r9;
	shl.b32 	%r11, %r10, 2;
	or.b32  	%r12, %r11, 2;
	setp.eq.s32 	%p1, %r8, 0;
	selp.b32 	%r13, 2, %r12, %p1;
	mov.u32 	%r14, %tid.y;
	shl.b32 	%r15, %r14, 2;
	add.s32 	%r16, %r13, %r15;
	mov.u32 	%r18, %ctaid.z;
	mov.u32 	%r19, %ntid.z;
	mov.u32 	%r20, %tid.z;
	mad.lo.s32 	%r21, %r18, %r19, %r20;
	add.s32 	%r23, %r21, 2;
	add.s32 	%r24, %r1, -3;
	max.s32 	%r25, %r7, %r16;
	max.s32 	%r26, %r25, %r23;
	setp.gt.s32 	%p2, %r26, %r24;
	@%p2 bra 	$L__BB0_2;
	ld.param.u64 	%rd49, [_Z8j3d125ptPdS_i_param_1];
	ld.param.u64 	%rd48, [_Z8j3d125ptPdS_i_param_0];
	cvta.to.global.u64 	%rd3, %rd48;
	cvta.to.global.u64 	%rd4, %rd49;
	mov.u32 	%r27, %tid.z;
	mov.u32 	%r28, %ctaid.z;
	mov.u32 	%r29, %ntid.z;
	mad.lo.s32 	%r30, %r28, %r29, %r27;
	mul.wide.u32 	%rd5, %r30, 2130048;
	add.s64 	%rd6, %rd3, %rd5;
	mov.u32 	%r31, %ctaid.y;
	setp.eq.s32 	%p3, %r31, 0;
	mov.u32 	%r32, %ntid.y;
	mul.lo.s32 	%r33, %r31, %r32;
	shl.b32 	%r34, %r33, 2;
	or.b32  	%r35, %r34, 2;
	selp.b32 	%r36, 2, %r35, %p3;
	mov.u32 	%r37, %tid.y;
	shl.b32 	%r38, %r37, 2;
	add.s32 	%r39, %r36, %r38;
	add.s32 	%r40, %r39, -2;
	mul.wide.u32 	%rd7, %r40, 4128;
	add.s64 	%rd8, %rd6, %rd7;
	mov.u32 	%r41, %tid.x;
	mov.u32 	%r42, %ctaid.x;
	mov.u32 	%r43, %ntid.x;
	mad.lo.s32 	%r44, %r42, %r43, %r41;
	mul.wide.u32 	%rd9, %r44, 8;
	add.s64 	%rd10, %rd9, 16;
	add.s64 	%rd11, %rd8, %rd10;
	mul.wide.s32 	%rd12, %r44, 8;
	add.s64 	%rd13, %rd8, %rd12;
	ld.global.nc.f64 	%fd1, [%rd13+4260096];
	ld.global.nc.f64 	%fd2, [%rd11+4260112];
	add.f64 	%fd3, %fd1, %fd2;
	add.s32 	%r45, %r30, 1;
	mul.wide.u32 	%rd14, %r45, 2130048;
	add.s64 	%rd15, %rd3, %rd14;
	add.s32 	%r46, %r39, -1;
	mul.wide.u32 	%rd16, %r46, 4128;
	add.s64 	%rd17, %rd15, %rd16;
	add.s64 	%rd18, %rd17, %rd9;
	ld.global.nc.f64 	%fd4, [%rd18+16];
	add.f64 	%fd5, %fd3, %fd4;
	mul.wide.u32 	%rd19, %r39, 4128;
	add.s64 	%rd20, %rd15, %rd19;
	add.s32 	%r47, %r44, 1;
	mul.wide.u32 	%rd21, %r47, 8;
	add.s64 	%rd22, %rd20, %rd21;
	ld.global.nc.f64 	%fd6, [%rd22];
	add.f64 	%fd7, %fd5, %fd6;
	ld.global.nc.f64 	%fd8, [%rd22+16];
	add.f64 	%fd9, %fd7, %fd8;
	add.f64 	%fd10, %fd6, %fd8;
	add.s64 	%rd23, %rd20, %rd9;
	ld.global.nc.f64 	%fd11, [%rd23+4144];
	add.f64 	%fd12, %fd9, %fd11;
	add.s64 	%rd24, %rd6, %rd19;
	add.s64 	%rd25, %rd24, 4260096;
	add.s64 	%rd26, %rd25, %rd10;
	add.s64 	%rd27, %rd25, %rd12;
	ld.global.nc.f64 	%fd13, [%rd27+8256];
	add.f64 	%fd14, %fd12, %fd13;
	add.f64 	%fd15, %fd4, %fd13;
	add.f64 	%fd16, %fd11, %fd13;
	ld.global.nc.f64 	%fd17, [%rd26+8272];
	add.f64 	%fd18, %fd14, %fd17;
	add.f64 	%fd19, %fd15, %fd17;
	add.f64 	%fd20, %fd13, %fd17;
	add.f64 	%fd21, %fd16, %fd17;
	add.s64 	%rd28, %rd6, %rd16;
	add.s64 	%rd29, %rd28, %rd9;
	ld.global.nc.f64 	%fd22, [%rd29+6390160];
	add.f64 	%fd23, %fd18, %fd22;
	add.f64 	%fd24, %fd19, %fd22;
	add.s64 	%rd30, %rd25, %rd21;
	ld.global.nc.f64 	%fd25, [%rd30+2130048];
	add.f64 	%fd26, %fd23, %fd25;
	add.f64 	%fd27, %fd10, %fd25;
	ld.global.nc.f64 	%fd28, [%rd30+2130064];
	add.f64 	%fd29, %fd26, %fd28;
	add.f64 	%fd30, %fd27, %fd28;
	add.s64 	%rd31, %rd25, %rd9;
	ld.global.nc.f64 	%fd31, [%rd31+2134192];
	add.f64 	%fd32, %fd29, %fd31;
	add.f64 	%fd33, %fd11, %fd31;
	add.f64 	%fd34, %fd21, %fd31;
	add.s64 	%rd32, %rd24, %rd12;
	ld.global.nc.f64 	%fd35, [%rd32];
	add.f64 	%fd36, %fd32, %fd35;
	add.f64 	%fd37, %fd35, %fd35;
	add.s64 	%rd33, %rd8, %rd9;
	ld.global.nc.f64 	%fd38, [%rd33+16];
	add.f64 	%fd39, %fd36, %fd38;
	add.s64 	%rd34, %rd24, %rd9;
	ld.global.nc.f64 	%fd40, [%rd34+8272];
	add.f64 	%fd41, %fd39, %fd40;
	add.f64 	%fd42, %fd24, %fd40;
	add.f64 	%fd43, %fd40, %fd42;
	add.f64 	%fd44, %fd20, %fd40;
	add.f64 	%fd45, %fd40, %fd44;
	add.f64 	%fd46, %fd34, %fd40;
	add.f64 	%fd47, %fd46, %fd40;
	add.f64 	%fd48, %fd41, %fd35;
	add.s64 	%rd35, %rd24, %rd10;
	ld.global.nc.f64 	%fd49, [%rd35+16];
	add.f64 	%fd50, %fd48, %fd49;
	add.f64 	%fd51, %fd37, %fd49;
	add.f64 	%fd52, %fd49, %fd51;
	add.f64 	%fd53, %fd35, %fd49;
	add.f64 	%fd54, %fd50, %fd40;
	add.s64 	%rd36, %rd17, -4128;
	add.s64 	%rd37, %rd36, %rd12;
	ld.global.nc.f64 	%fd55, [%rd37];
	add.s64 	%rd38, %rd36, %rd10;
	ld.global.nc.f64 	%fd56, [%rd38+16];
	add.f64 	%fd57, %fd55, %fd56;
	ld.global.nc.f64 	%fd58, [%rd29+4255984];
	add.f64 	%fd59, %fd57, %fd58;
	ld.global.nc.f64 	%fd60, [%rd13+6390144];
	add.f64 	%fd61, %fd59, %fd60;
	ld.global.nc.f64 	%fd62, [%rd11+6390160];
	add.f64 	%fd63, %fd61, %fd62;
	add.s64 	%rd39, %rd20, %rd10;
	add.s64 	%rd40, %rd20, %rd12;
	ld.global.nc.f64 	%fd64, [%rd40+8256];
	add.f64 	%fd65, %fd63, %fd64;
	add.f64 	%fd66, %fd33, %fd64;
	ld.global.nc.f64 	%fd67, [%rd39+8272];
	add.f64 	%fd68, %fd65, %fd67;
	add.f64 	%fd69, %fd66, %fd67;
	add.f64 	%fd70, %fd64, %fd67;
	ld.global.nc.f64 	%fd71, [%rd27];
	add.f64 	%fd72, %fd68, %fd71;
	add.f64 	%fd73, %fd43, %fd71;
	add.f64 	%fd74, %fd33, %fd71;
	ld.global.nc.f64 	%fd75, [%rd26+16];
	add.f64 	%fd76, %fd72, %fd75;
	add.f64 	%fd77, %fd73, %fd75;
	add.f64 	%fd78, %fd74, %fd75;
	ld.global.nc.f64 	%fd79, [%rd31+8272];
	add.f64 	%fd80, %fd76, %fd79;
	add.f64 	%fd81, %fd30, %fd79;
	add.f64 	%fd82, %fd70, %fd79;
	ld.global.nc.f64 	%fd83, [%rd27+2138304];
	add.f64 	%fd84, %fd80, %fd83;
	add.f64 	%fd85, %fd69, %fd83;
	add.f64 	%fd86, %fd82, %fd83;
	add.f64 	%fd87, %fd70, %fd83;
	ld.global.nc.f64 	%fd88, [%rd26+2138320];
	add.f64 	%fd89, %fd84, %fd88;
	add.f64 	%fd90, %fd85, %fd88;
	add.f64 	%fd91, %fd86, %fd88;
	add.f64 	%fd92, %fd87, %fd88;
	ld.global.nc.f64 	%fd93, [%rd34+16];
	add.f64 	%fd94, %fd89, %fd93;
	add.f64 	%fd95, %fd77, %fd93;
	add.f64 	%fd96, %fd93, %fd95;
	add.f64 	%fd97, %fd78, %fd93;
	add.f64 	%fd98, %fd93, %fd97;
	add.s64 	%rd41, %rd8, 4128;
	add.s64 	%rd42, %rd41, %rd10;
	ld.global.nc.f64 	%fd99, [%rd42+16];
	add.f64 	%fd100, %fd94, %fd99;
	add.f64 	%fd101, %fd81, %fd99;
	ld.global.nc.f64 	%fd102, [%rd34+8280];
	add.f64 	%fd103, %fd100, %fd102;
	add.f64 	%fd104, %fd90, %fd102;
	add.f64 	%fd105, %fd91, %fd102;
	add.f64 	%fd106, %fd102, %fd105;
	add.f64 	%fd107, %fd92, %fd102;
	ld.global.nc.f64 	%fd108, [%rd34+8264];
	add.f64 	%fd109, %fd103, %fd108;
	add.f64 	%fd110, %fd104, %fd108;
	add.f64 	%fd111, %fd102, %fd108;
	add.f64 	%fd112, %fd108, %fd106;
	add.f64 	%fd113, %fd108, %fd112;
	add.f64 	%fd114, %fd107, %fd108;
	add.f64 	%fd115, %fd109, %fd99;
	ld.global.nc.f64 	%fd116, [%rd35+4144];
	add.f64 	%fd117, %fd115, %fd116;
	add.f64 	%fd118, %fd116, %fd116;
	add.f64 	%fd119, %fd45, %fd116;
	add.f64 	%fd120, %fd116, %fd119;
	add.f64 	%fd121, %fd79, %fd116;
	add.f64 	%fd122, %fd116, %fd117;
	add.f64 	%fd123, %fd93, %fd122;
	ld.global.nc.f64 	%fd124, [%rd32+4128];
	add.f64 	%fd125, %fd124, %fd123;
	add.f64 	%fd126, %fd118, %fd124;
	add.f64 	%fd127, %fd124, %fd126;
	add.f64 	%fd128, %fd120, %fd124;
	add.f64 	%fd129, %fd124, %fd128;
	add.f64 	%fd130, %fd121, %fd124;
	add.f64 	%fd131, %fd116, %fd124;
	add.f64 	%fd132, %fd125, %fd108;
	add.s64 	%rd43, %rd41, %rd12;
	ld.global.nc.f64 	%fd133, [%rd43];
	add.f64 	%fd134, %fd132, %fd133;
	add.f64 	%fd135, %fd101, %fd133;
	add.f64 	%fd136, %fd99, %fd133;
	add.f64 	%fd137, %fd134, %fd124;
	add.f64 	%fd138, %fd133, %fd137;
	mul.f64 	%fd139, %fd138, 0d3FF21CAC083126E9;
	fma.rn.f64 	%fd140, %fd54, 0d3FCBC6A7EF9DB22D, %fd139;
	ld.global.nc.f64 	%fd141, [%rd18+-4112];
	add.s64 	%rd44, %rd8, %rd21;
	ld.global.nc.f64 	%fd142, [%rd44+4260096];
	add.f64 	%fd143, %fd141, %fd142;
	ld.global.nc.f64 	%fd144, [%rd44+4260112];
	add.f64 	%fd145, %fd143, %fd144;
	ld.global.nc.f64 	%fd146, [%rd29+6386032];
	add.f64 	%fd147, %fd145, %fd146;
	ld.global.nc.f64 	%fd148, [%rd40];
	add.f64 	%fd149, %fd147, %fd148;
	add.f64 	%fd150, %fd110, %fd148;
	add.f64 	%fd151, %fd129, %fd148;
	ld.global.nc.f64 	%fd152, [%rd39+16];
	add.f64 	%fd153, %fd149, %fd152;
	add.f64 	%fd154, %fd150, %fd152;
	add.f64 	%fd155, %fd151, %fd152;
	ld.global.nc.f64 	%fd156, [%rd23+8272];
	add.f64 	%fd157, %fd153, %fd156;
	add.f64 	%fd158, %fd127, %fd156;
	add.f64 	%fd159, %fd30, %fd156;
	ld.global.nc.f64 	%fd160, [%rd13+4264224];
	add.f64 	%fd161, %fd157, %fd160;
	add.f64 	%fd162, %fd158, %fd160;
	ld.global.nc.f64 	%fd163, [%rd11+4264240];
	add.f64 	%fd164, %fd161, %fd163;
	add.f64 	%fd165, %fd162, %fd163;
	ld.global.nc.f64 	%fd166, [%rd31+16];
	add.f64 	%fd167, %fd164, %fd166;
	add.f64 	%fd168, %fd135, %fd166;
	add.f64 	%fd169, %fd155, %fd166;
	ld.global.nc.f64 	%fd170, [%rd27+4128];
	add.f64 	%fd171, %fd167, %fd170;
	add.f64 	%fd172, %fd52, %fd170;
	add.f64 	%fd173, %fd113, %fd170;
	add.f64 	%fd174, %fd156, %fd170;
	ld.global.nc.f64 	%fd175, [%rd26+4144];
	add.f64 	%fd176, %fd171, %fd175;
	add.f64 	%fd177, %fd172, %fd175;
	add.f64 	%fd178, %fd173, %fd175;
	add.f64 	%fd179, %fd174, %fd175;
	ld.global.nc.f64 	%fd180, [%rd30+8256];
	add.f64 	%fd181, %fd176, %fd180;
	add.f64 	%fd182, %fd154, %fd180;
	add.f64 	%fd183, %fd53, %fd180;
	add.f64 	%fd184, %fd114, %fd180;
	ld.global.nc.f64 	%fd185, [%rd30+8272];
	add.f64 	%fd186, %fd181, %fd185;
	add.f64 	%fd187, %fd182, %fd185;
	add.f64 	%fd188, %fd183, %fd185;
	add.f64 	%fd189, %fd184, %fd185;
	ld.global.nc.f64 	%fd190, [%rd27+2130048];
	add.f64 	%fd191, %fd186, %fd190;
	add.f64 	%fd192, %fd187, %fd190;
	add.f64 	%fd193, %fd169, %fd190;
	ld.global.nc.f64 	%fd194, [%rd26+2130064];
	add.f64 	%fd195, %fd191, %fd194;
	add.f64 	%fd196, %fd192, %fd194;
	add.f64 	%fd197, %fd193, %fd194;
	ld.global.nc.f64 	%fd198, [%rd31+2138320];
	add.f64 	%fd199, %fd195, %fd198;
	add.f64 	%fd200, %fd165, %fd198;
	add.f64 	%fd201, %fd159, %fd198;
	add.f64 	%fd202, %fd179, %fd198;
	ld.global.nc.f64 	%fd203, [%rd33+4144];
	add.f64 	%fd204, %fd199, %fd203;
	add.f64 	%fd205, %fd200, %fd203;
	add.f64 	%fd206, %fd203, %fd205;
	ld.global.nc.f64 	%fd207, [%rd34+8];
	add.f64 	%fd208, %fd204, %fd207;
	add.f64 	%fd209, %fd196, %fd207;
	add.f64 	%fd210, %fd111, %fd207;
	add.f64 	%fd211, %fd197, %fd207;
	add.f64 	%fd212, %fd207, %fd211;
	ld.global.nc.f64 	%fd213, [%rd34+24];
	add.f64 	%fd214, %fd208, %fd213;
	add.f64 	%fd215, %fd209, %fd213;
	add.f64 	%fd216, %fd210, %fd213;
	add.f64 	%fd217, %fd213, %fd212;
	add.f64 	%fd218, %fd213, %fd217;
	ld.global.nc.f64 	%fd219, [%rd34+4144];
	add.f64 	%fd220, %fd214, %fd219;
	add.f64 	%fd221, %fd177, %fd219;
	add.f64 	%fd222, %fd219, %fd221;
	add.f64 	%fd223, %fd178, %fd219;
	add.f64 	%fd224, %fd219, %fd223;
	add.f64 	%fd225, %fd202, %fd219;
	add.f64 	%fd226, %fd225, %fd219;
	add.f64 	%fd227, %fd220, %fd203;
	add.f64 	%fd228, %fd227, %fd207;
	add.f64 	%fd229, %fd228, %fd213;
	add.f64 	%fd230, %fd229, %fd219;
	fma.rn.f64 	%fd231, %fd230, 0d40010A3D70A3D70A, %fd140;
	ld.global.nc.f64 	%fd232, [%rd43+-4128];
	ld.global.nc.f64 	%fd233, [%rd42+-4112];
	add.f64 	%fd234, %fd232, %fd233;
	ld.global.nc.f64 	%fd235, [%rd32+8256];
	add.f64 	%fd236, %fd234, %fd235;
	add.f64 	%fd237, %fd222, %fd235;
	add.f64 	%fd238, %fd235, %fd237;
	add.f64 	%fd239, %fd98, %fd235;
	add.f64 	%fd240, %fd235, %fd239;
	add.f64 	%fd241, %fd235, %fd235;
	ld.global.nc.f64 	%fd242, [%rd35+8272];
	add.f64 	%fd243, %fd236, %fd242;
	add.f64 	%fd244, %fd242, %fd238;
	add.f64 	%fd245, %fd242, %fd244;
	add.f64 	%fd246, %fd242, %fd240;
	add.f64 	%fd247, %fd242, %fd246;
	add.f64 	%fd248, %fd241, %fd242;
	add.f64 	%fd249, %fd248, %fd242;
	ld.global.nc.f64 	%fd250, [%rd18+8];
	add.f64 	%fd251, %fd243, %fd250;
	add.f64 	%fd252, %fd215, %fd250;
	ld.global.nc.f64 	%fd253, [%rd18+24];
	add.f64 	%fd254, %fd251, %fd253;
	add.f64 	%fd255, %fd252, %fd253;
	ld.global.nc.f64 	%fd256, [%rd22+4128];
	add.f64 	%fd257, %fd254, %fd256;
	add.f64 	%fd258, %fd206, %fd256;
	add.f64 	%fd259, %fd188, %fd256;
	add.f64 	%fd260, %fd189, %fd256;
	ld.global.nc.f64 	%fd261, [%rd22+4144];
	add.f64 	%fd262, %fd257, %fd261;
	add.f64 	%fd263, %fd258, %fd261;
	add.f64 	%fd264, %fd259, %fd261;
	add.f64 	%fd265, %fd260, %fd261;
	ld.global.nc.f64 	%fd266, [%rd29+4260112];
	add.f64 	%fd267, %fd262, %fd266;
	add.f64 	%fd268, %fd245, %fd266;
	ld.global.nc.f64 	%fd269, [%rd30];
	add.f64 	%fd270, %fd267, %fd269;
	add.f64 	%fd271, %fd255, %fd269;
	add.f64 	%fd272, %fd224, %fd269;
	ld.global.nc.f64 	%fd273, [%rd30+16];
	add.f64 	%fd274, %fd270, %fd273;
	add.f64 	%fd275, %fd271, %fd273;
	add.f64 	%fd276, %fd272, %fd273;
	ld.global.nc.f64 	%fd277, [%rd31+4144];
	add.f64 	%fd278, %fd274, %fd277;
	add.f64 	%fd279, %fd96, %fd277;
	add.f64 	%fd280, %fd264, %fd277;
	add.f64 	%fd281, %fd249, %fd277;
	ld.global.nc.f64 	%fd282, [%rd44+6394272];
	add.f64 	%fd283, %fd278, %fd282;
	add.f64 	%fd284, %fd275, %fd282;
	ld.global.nc.f64 	%fd285, [%rd44+6394288];
	add.f64 	%fd286, %fd283, %fd285;
	add.f64 	%fd287, %fd284, %fd285;
	ld.global.nc.f64 	%fd288, [%rd30+2134176];
	add.f64 	%fd289, %fd286, %fd288;
	add.f64 	%fd290, %fd263, %fd288;
	add.f64 	%fd291, %fd280, %fd288;
	add.f64 	%fd292, %fd265, %fd288;
	ld.global.nc.f64 	%fd293, [%rd30+2134192];
	add.f64 	%fd294, %fd289, %fd293;
	add.f64 	%fd295, %fd290, %fd293;
	add.f64 	%fd296, %fd291, %fd293;
	add.f64 	%fd297, %fd292, %fd293;
	fma.rn.f64 	%fd298, %fd294, 0d3FE8000000000000, %fd231;
	fma.rn.f64 	%fd299, %fd243, 0d3FE851EB851EB852, %fd298;
	ld.global.nc.f64 	%fd300, [%rd18+-4120];
	ld.global.nc.f64 	%fd301, [%rd18+-4104];
	add.f64 	%fd302, %fd300, %fd301;
	ld.global.nc.f64 	%fd303, [%rd44+6390144];
	add.f64 	%fd304, %fd302, %fd303;
	ld.global.nc.f64 	%fd305, [%rd44+6390160];
	add.f64 	%fd306, %fd304, %fd305;
	ld.global.nc.f64 	%fd307, [%rd33+4136];
	add.f64 	%fd308, %fd306, %fd307;
	add.f64 	%fd309, %fd268, %fd307;
	add.f64 	%fd310, %fd307, %fd309;
	ld.global.nc.f64 	%fd311, [%rd33+4152];
	add.f64 	%fd312, %fd308, %fd311;
	add.f64 	%fd313, %fd311, %fd310;
	add.f64 	%fd314, %fd311, %fd313;
	ld.global.nc.f64 	%fd315, [%rd34+4136];
	add.f64 	%fd316, %fd312, %fd315;
	add.f64 	%fd317, %fd279, %fd315;
	add.f64 	%fd318, %fd315, %fd317;
	add.f64 	%fd319, %fd201, %fd315;
	add.f64 	%fd320, %fd281, %fd315;
	add.f64 	%fd321, %fd315, %fd320;
	ld.global.nc.f64 	%fd322, [%rd34+4152];
	add.f64 	%fd323, %fd316, %fd322;
	add.f64 	%fd324, %fd322, %fd318;
	add.f64 	%fd325, %fd322, %fd324;
	add.f64 	%fd326, %fd319, %fd322;
	add.f64 	%fd327, %fd315, %fd322;
	add.f64 	%fd328, %fd322, %fd321;
	add.f64 	%fd329, %fd322, %fd328;
	ld.global.nc.f64 	%fd330, [%rd37+4128];
	add.f64 	%fd331, %fd323, %fd330;
	add.f64 	%fd332, %fd314, %fd330;
	ld.global.nc.f64 	%fd333, [%rd38+4144];
	add.f64 	%fd334, %fd331, %fd333;
	add.f64 	%fd335, %fd332, %fd333;
	ld.global.nc.f64 	%fd336, [%rd23+16];
	add.f64 	%fd337, %fd334, %fd336;
	add.f64 	%fd338, %fd295, %fd336;
	add.f64 	%fd339, %fd276, %fd336;
	ld.global.nc.f64 	%fd340, [%rd40+4128];
	add.f64 	%fd341, %fd337, %fd340;
	add.f64 	%fd342, %fd325, %fd340;
	add.f64 	%fd343, %fd326, %fd340;
	add.f64 	%fd344, %fd329, %fd340;
	ld.global.nc.f64 	%fd345, [%rd39+4144];
	add.f64 	%fd346, %fd341, %fd345;
	add.f64 	%fd347, %fd342, %fd345;
	add.f64 	%fd348, %fd343, %fd345;
	add.f64 	%fd349, %fd344, %fd345;
	ld.global.nc.f64 	%fd350, [%rd22+8256];
	add.f64 	%fd351, %fd346, %fd350;
	add.f64 	%fd352, %fd168, %fd350;
	add.f64 	%fd353, %fd247, %fd350;
	add.f64 	%fd354, %fd130, %fd350;
	ld.global.nc.f64 	%fd355, [%rd22+8272];
	add.f64 	%fd356, %fd351, %fd355;
	add.f64 	%fd357, %fd352, %fd355;
	add.f64 	%fd358, %fd353, %fd355;
	add.f64 	%fd359, %fd354, %fd355;
	ld.global.nc.f64 	%fd360, [%rd44+4264224];
	add.f64 	%fd361, %fd356, %fd360;
	add.f64 	%fd362, %fd347, %fd360;
	ld.global.nc.f64 	%fd363, [%rd44+4264240];
	add.f64 	%fd364, %fd361, %fd363;
	add.f64 	%fd365, %fd362, %fd363;
	ld.global.nc.f64 	%fd366, [%rd30+4128];
	add.f64 	%fd367, %fd364, %fd366;
	add.f64 	%fd368, %fd357, %fd366;
	add.f64 	%fd369, %fd348, %fd366;
	add.f64 	%fd370, %fd47, %fd366;
	ld.global.nc.f64 	%fd371, [%rd30+4144];
	add.f64 	%fd372, %fd367, %fd371;
	add.f64 	%fd373, %fd368, %fd371;
	add.f64 	%fd374, %fd369, %fd371;
	add.f64 	%fd375, %fd370, %fd371;
	ld.global.nc.f64 	%fd376, [%rd13+6394272];
	add.f64 	%fd377, %fd372, %fd376;
	add.f64 	%fd378, %fd335, %fd376;
	ld.global.nc.f64 	%fd379, [%rd11+6394288];
	add.f64 	%fd380, %fd377, %fd379;
	add.f64 	%fd381, %fd378, %fd379;
	ld.global.nc.f64 	%fd382, [%rd31+2130064];
	add.f64 	%fd383, %fd380, %fd382;
	add.f64 	%fd384, %fd338, %fd382;
	add.f64 	%fd385, %fd339, %fd382;
	ld.global.nc.f64 	%fd386, [%rd27+2134176];
	add.f64 	%fd387, %fd383, %fd386;
	add.f64 	%fd388, %fd365, %fd386;
	add.f64 	%fd389, %fd374, %fd386;
	add.f64 	%fd390, %fd349, %fd386;
	ld.global.nc.f64 	%fd391, [%rd26+2134192];
	add.f64 	%fd392, %fd387, %fd391;
	add.f64 	%fd393, %fd388, %fd391;
	add.f64 	%fd394, %fd389, %fd391;
	add.f64 	%fd395, %fd390, %fd391;
	ld.global.nc.f64 	%fd396, [%rd30+2138304];
	add.f64 	%fd397, %fd392, %fd396;
	add.f64 	%fd398, %fd373, %fd396;
	add.f64 	%fd399, %fd358, %fd396;
	add.f64 	%fd400, %fd359, %fd396;
	ld.global.nc.f64 	%fd401, [%rd30+2138320];
	add.f64 	%fd402, %fd397, %fd401;
	add.f64 	%fd403, %fd398, %fd401;
	add.f64 	%fd404, %fd399, %fd401;
	add.f64 	%fd405, %fd400, %fd401;
	fma.rn.f64 	%fd406, %fd402, 0d3FD52F1A9FBE76C9, %fd299;
	add.f64 	%fd407, %fd307, %fd311;
	add.f64 	%fd408, %fd407, %fd315;
	add.f64 	%fd409, %fd408, %fd322;
	fma.rn.f64 	%fd410, %fd409, 0d3FD53F7CED916873, %fd406;
	ld.global.nc.f64 	%fd411, [%rd32+12384];
	add.f64 	%fd412, %fd403, %fd411;
	add.f64 	%fd413, %fd218, %fd411;
	add.f64 	%fd414, %fd411, %fd413;
	add.f64 	%fd415, %fd226, %fd411;
	add.f64 	%fd416, %fd411, %fd415;
	ld.global.nc.f64 	%fd417, [%rd35+12400];
	add.f64 	%fd418, %fd412, %fd417;
	add.f64 	%fd419, %fd417, %fd414;
	add.f64 	%fd420, %fd417, %fd419;
	add.f64 	%fd421, %fd417, %fd416;
	add.f64 	%fd422, %fd417, %fd421;
	add.f64 	%fd423, %fd136, %fd411;
	add.f64 	%fd424, %fd423, %fd417;
	mul.f64 	%fd425, %fd424, 0d3FE851EB851EB852;
	fma.rn.f64 	%fd426, %fd418, 0d3FE8000000000000, %fd425;
	ld.global.nc.f64 	%fd427, [%rd34+12392];
	add.f64 	%fd428, %fd381, %fd427;
	add.f64 	%fd429, %fd394, %fd427;
	add.f64 	%fd430, %fd375, %fd427;
	add.f64 	%fd431, %fd427, %fd430;
	ld.global.nc.f64 	%fd432, [%rd34+12408];
	add.f64 	%fd433, %fd428, %fd432;
	add.f64 	%fd434, %fd429, %fd432;
	add.f64 	%fd435, %fd432, %fd431;
	add.f64 	%fd436, %fd432, %fd435;
	add.f64 	%fd437, %fd433, %fd427;
	add.f64 	%fd438, %fd437, %fd432;
	ld.global.nc.f64 	%fd439, [%rd40+12384];
	add.f64 	%fd440, %fd438, %fd439;
	add.f64 	%fd441, %fd434, %fd439;
	add.f64 	%fd442, %fd436, %fd439;
	ld.global.nc.f64 	%fd443, [%rd39+12400];
	add.f64 	%fd444, %fd440, %fd443;
	add.f64 	%fd445, %fd441, %fd443;
	add.f64 	%fd446, %fd442, %fd443;
	ld.global.nc.f64 	%fd447, [%rd31+12400];
	add.f64 	%fd448, %fd444, %fd447;
	add.f64 	%fd449, %fd296, %fd447;
	add.f64 	%fd450, %fd446, %fd447;
	ld.global.nc.f64 	%fd451, [%rd27+2142432];
	add.f64 	%fd452, %fd448, %fd451;
	add.f64 	%fd453, %fd445, %fd451;
	add.f64 	%fd454, %fd450, %fd451;
	ld.global.nc.f64 	%fd455, [%rd26+2142448];
	add.f64 	%fd456, %fd452, %fd455;
	add.f64 	%fd457, %fd453, %fd455;
	add.f64 	%fd458, %fd454, %fd455;
	fma.rn.f64 	%fd459, %fd456, 0d3FF21CAC083126E9, %fd426;
	add.f64 	%fd460, %fd327, %fd427;
	add.f64 	%fd461, %fd460, %fd432;
	ld.global.nc.f64 	%fd462, [%rd34+12400];
	add.f64 	%fd463, %fd384, %fd462;
	add.f64 	%fd464, %fd385, %fd462;
	add.f64 	%fd465, %fd462, %fd464;
	add.f64 	%fd466, %fd395, %fd462;
	add.f64 	%fd467, %fd462, %fd466;
	add.f64 	%fd468, %fd462, %fd463;
	ld.global.nc.f64 	%fd469, [%rd27+12384];
	add.f64 	%fd470, %fd469, %fd468;
	add.f64 	%fd471, %fd469, %fd465;
	add.f64 	%fd472, %fd469, %fd467;
	ld.global.nc.f64 	%fd473, [%rd26+12400];
	add.f64 	%fd474, %fd473, %fd470;
	add.f64 	%fd475, %fd473, %fd471;
	add.f64 	%fd476, %fd473, %fd472;
	fma.rn.f64 	%fd477, %fd474, 0d3FCBC6A7EF9DB22D, %fd459;
	ld.global.nc.f64 	%fd478, [%rd23+12400];
	add.f64 	%fd479, %fd393, %fd478;
	add.f64 	%fd480, %fd404, %fd478;
	add.f64 	%fd481, %fd297, %fd478;
	ld.global.nc.f64 	%fd482, [%rd30+12384];
	add.f64 	%fd483, %fd479, %fd482;
	add.f64 	%fd484, %fd457, %fd482;
	add.f64 	%fd485, %fd405, %fd482;
	ld.global.nc.f64 	%fd486, [%rd30+12400];
	add.f64 	%fd487, %fd483, %fd486;
	add.f64 	%fd488, %fd484, %fd486;
	add.f64 	%fd489, %fd485, %fd486;
	ld.global.nc.f64 	%fd490, [%rd31+2142448];
	add.f64 	%fd491, %fd487, %fd490;
	add.f64 	%fd492, %fd480, %fd490;
	add.f64 	%fd493, %fd481, %fd490;
	fma.rn.f64 	%fd494, %fd491, 0d40010A3D70A3D70A, %fd477;
	ld.global.nc.f64 	%fd495, [%rd22+12384];
	add.f64 	%fd496, %fd287, %fd495;
	add.f64 	%fd497, %fd449, %fd495;
	add.f64 	%fd498, %fd422, %fd495;
	ld.global.nc.f64 	%fd499, [%rd22+12400];
	add.f64 	%fd500, %fd496, %fd499;
	add.f64 	%fd501, %fd497, %fd499;
	add.f64 	%fd502, %fd498, %fd499;
	ld.global.nc.f64 	%fd503, [%rd30+2142432];
	add.f64 	%fd504, %fd500, %fd503;
	add.f64 	%fd505, %fd501, %fd503;
	add.f64 	%fd506, %fd502, %fd503;
	ld.global.nc.f64 	%fd507, [%rd30+2142448];
	add.f64 	%fd508, %fd504, %fd507;
	add.f64 	%fd509, %fd505, %fd507;
	add.f64 	%fd510, %fd506, %fd507;
	fma.rn.f64 	%fd511, %fd508, 0d3FD52F1A9FBE76C9, %fd494;
	fma.rn.f64 	%fd512, %fd216, 0d3FD53F7CED916873, %fd511;
	ld.global.nc.f64 	%fd513, [%rd32+16512];
	add.f64 	%fd514, %fd509, %fd513;
	add.f64 	%fd515, %fd476, %fd513;
	add.f64 	%fd516, %fd513, %fd515;
	ld.global.nc.f64 	%fd517, [%rd35+16528];
	add.f64 	%fd518, %fd514, %fd517;
	add.f64 	%fd519, %fd517, %fd516;
	add.f64 	%fd520, %fd517, %fd519;
	mul.f64 	%fd521, %fd518, 0d3FE8000000000000;
	fma.rn.f64 	%fd522, %fd461, 0d3FD53F7CED916873, %fd521;
	add.f64 	%fd523, %fd53, %fd513;
	add.f64 	%fd524, %fd523, %fd517;
	fma.rn.f64 	%fd525, %fd524, 0d3FE851EB851EB852, %fd522;
	ld.global.nc.f64 	%fd526, [%rd34+16520];
	add.f64 	%fd527, %fd420, %fd526;
	ld.global.nc.f64 	%fd528, [%rd34+16536];
	add.f64 	%fd529, %fd527, %fd528;
	add.f64 	%fd530, %fd526, %fd529;
	add.f64 	%fd531, %fd528, %fd530;
	ld.global.nc.f64 	%fd532, [%rd40+16512];
	add.f64 	%fd533, %fd532, %fd531;
	ld.global.nc.f64 	%fd534, [%rd39+16528];
	add.f64 	%fd535, %fd534, %fd533;
	ld.global.nc.f64 	%fd536, [%rd31+16528];
	add.f64 	%fd537, %fd536, %fd535;
	add.f64 	%fd538, %fd489, %fd536;
	ld.global.nc.f64 	%fd539, [%rd27+2146560];
	add.f64 	%fd540, %fd539, %fd537;
	ld.global.nc.f64 	%fd541, [%rd26+2146576];
	add.f64 	%fd542, %fd541, %fd540;
	fma.rn.f64 	%fd543, %fd542, 0d3FF21CAC083126E9, %fd525;
	add.f64 	%fd544, %fd111, %fd526;
	add.f64 	%fd545, %fd544, %fd528;
	ld.global.nc.f64 	%fd546, [%rd34+16528];
	add.f64 	%fd547, %fd492, %fd546;
	add.f64 	%fd548, %fd546, %fd547;
	ld.global.nc.f64 	%fd549, [%rd27+16512];
	add.f64 	%fd550, %fd549, %fd548;
	ld.global.nc.f64 	%fd551, [%rd26+16528];
	add.f64 	%fd552, %fd551, %fd550;
	fma.rn.f64 	%fd553, %fd552, 0d3FCBC6A7EF9DB22D, %fd543;
	add.f64 	%fd554, %fd458, %fd546;
	add.f64 	%fd555, %fd546, %fd554;
	add.f64 	%fd556, %fd549, %fd555;
	add.f64 	%fd557, %fd551, %fd556;
	ld.global.nc.f64 	%fd558, [%rd23+20656];
	add.f64 	%fd559, %fd558, %fd557;
	ld.global.nc.f64 	%fd560, [%rd30+20640];
	add.f64 	%fd561, %fd560, %fd559;
	ld.global.nc.f64 	%fd562, [%rd30+20656];
	add.f64 	%fd563, %fd562, %fd561;
	ld.global.nc.f64 	%fd564, [%rd31+2150704];
	add.f64 	%fd565, %fd564, %fd563;
	mul.f64 	%fd566, %fd565, 0d40010A3D70A3D70A;
	fma.rn.f64 	%fd567, %fd545, 0d3FD53F7CED916873, %fd566;
	ld.global.nc.f64 	%fd568, [%rd23+16528];
	add.f64 	%fd569, %fd475, %fd568;
	add.f64 	%fd570, %fd510, %fd568;
	ld.global.nc.f64 	%fd571, [%rd30+16512];
	add.f64 	%fd572, %fd569, %fd571;
	ld.global.nc.f64 	%fd573, [%rd30+16528];
	add.f64 	%fd574, %fd572, %fd573;
	ld.global.nc.f64 	%fd575, [%rd31+2146576];
	add.f64 	%fd576, %fd574, %fd575;
	add.f64 	%fd577, %fd570, %fd575;
	fma.rn.f64 	%fd578, %fd576, 0d40010A3D70A3D70A, %fd553;
	ld.global.nc.f64 	%fd579, [%rd22+16512];
	add.f64 	%fd580, %fd488, %fd579;
	add.f64 	%fd581, %fd538, %fd579;
	ld.global.nc.f64 	%fd582, [%rd22+16528];
	add.f64 	%fd583, %fd580, %fd582;
	add.f64 	%fd584, %fd581, %fd582;
	ld.global.nc.f64 	%fd585, [%rd30+2146560];
	add.f64 	%fd586, %fd583, %fd585;
	add.f64 	%fd587, %fd584, %fd585;
	ld.global.nc.f64 	%fd588, [%rd30+2146576];
	add.f64 	%fd589, %fd586, %fd588;
	add.f64 	%fd590, %fd587, %fd588;
	fma.rn.f64 	%fd591, %fd589, 0d3FD52F1A9FBE76C9, %fd578;
	add.f64 	%fd592, %fd493, %fd532;
	add.f64 	%fd593, %fd592, %fd534;
	add.f64 	%fd594, %fd593, %fd571;
	add.f64 	%fd595, %fd594, %fd573;
	add.f64 	%fd596, %fd595, %fd539;
	add.f64 	%fd597, %fd596, %fd541;
	ld.global.nc.f64 	%fd598, [%rd22+20640];
	add.f64 	%fd599, %fd597, %fd598;
	ld.global.nc.f64 	%fd600, [%rd22+20656];
	add.f64 	%fd601, %fd599, %fd600;
	ld.global.nc.f64 	%fd602, [%rd30+2150688];
	add.f64 	%fd603, %fd601, %fd602;
	ld.global.nc.f64 	%fd604, [%rd30+2150704];
	add.f64 	%fd605, %fd603, %fd604;
	add.f64 	%fd606, %fd605, %fd526;
	add.f64 	%fd607, %fd606, %fd528;
	fma.rn.f64 	%fd608, %fd607, 0d3FD52F1A9FBE76C9, %fd567;
	ld.global.nc.f64 	%fd609, [%rd32+20640];
	add.f64 	%fd610, %fd590, %fd609;
	ld.global.nc.f64 	%fd611, [%rd35+20656];
	add.f64 	%fd612, %fd610, %fd611;
	add.f64 	%fd613, %fd131, %fd609;
	add.f64 	%fd614, %fd613, %fd611;
	fma.rn.f64 	%fd615, %fd612, 0d3FE8000000000000, %fd608;
	fma.rn.f64 	%fd616, %fd614, 0d3FE851EB851EB852, %fd615;
	ld.global.nc.f64 	%fd617, [%rd34+20664];
	add.f64 	%fd618, %fd520, %fd617;
	fma.rn.f64 	%fd619, %fd618, 0d3FF21CAC083126E9, %fd616;
	ld.global.nc.f64 	%fd620, [%rd34+20656];
	add.f64 	%fd621, %fd577, %fd620;
	fma.rn.f64 	%fd622, %fd621, 0d3FCBC6A7EF9DB22D, %fd619;
	add.s64 	%rd45, %rd4, %rd5;
	add.s64 	%rd46, %rd45, %rd19;
	add.s64 	%rd47, %rd46, %rd9;
	st.global.f64 	[%rd47+4260112], %fd410;
	st.global.f64 	[%rd47+4264240], %fd512;
	st.global.f64 	[%rd47+4268368], %fd591;
	st.global.f64 	[%rd47+4272496], %fd622;
$L__BB0_2:
	ret;

}


// ===== COMPILED SASS (sm_100) =====

	.target	sm_100

	.elftype	@"ET_EXEC"


//--------------------- .note.nv.tkinfo           --------------------------
	.section	.note.nv.tkinfo,"",@"SHT_NOTE"
	.sectionflags	@"SHF_NOTE_NV_TKINFO"
	.tkinfo
        /*0018*/ 	.word	0x00000002
        /*0030*/ 	.string	""
        /*0030*/ 	.string	"ptxas"
        /*0030*/ 	.string	"Cuda compilation tools, release 13.0, V13.0.88"
        /*0030*/ 	.string	"Build cuda_13.0.r13.0/compiler.36424714_0"
        /*0030*/ 	.string	"-arch sm_100 -m 64 "



//--------------------- .note.nv.cuinfo           --------------------------
	.section	.note.nv.cuinfo,"",@"SHT_NOTE"
	.sectionflags	@"SHF_NOTE_NV_CUINFO"
        /*0018*/ 	.short	0x0002
        /*001a*/ 	.short	0x0064
        /*001c*/ 	.short	0x0082
	.zero		2


//--------------------- .nv.info                  --------------------------
	.section	.nv.info,"",@"SHT_CUDA_INFO"
	.align	4


	//----- nvinfo : EIATTR_REGCOUNT
	.align		4
        /*0000*/ 	.byte	0x04, 0x2f
        /*0002*/ 	.short	(.L_1 - .L_0)
	.align		4
.L_0:
        /*0004*/ 	.word	index@(_Z8j3d125ptPdS_i)
        /*0008*/ 	.word	0x00000060


	//----- nvinfo : EIATTR_FRAME_SIZE
	.align		4
.L_1:
        /*000c*/ 	.byte	0x04, 0x11
        /*000e*/ 	.short	(.L_3 - .L_2)
	.align		4
.L_2:
        /*0010*/ 	.word	index@(_Z8j3d125ptPdS_i)
        /*0014*/ 	.word	0x00000000


	//----- nvinfo : EIATTR_MIN_STACK_SIZE
	.align		4
.L_3:
        /*0018*/ 	.byte	0x04, 0x12
        /*001a*/ 	.short	(.L_5 - .L_4)
	.align		4
.L_4:
        /*001c*/ 	.word	index@(_Z8j3d125ptPdS_i)
        /*0020*/ 	.word	0x00000000
.L_5:


//--------------------- .nv.compat                --------------------------
	.section	.nv.compat,"",@"SHT_CUDA_COMPAT_INFO"
	.align	4
        /*0000*/ 	.byte	0x02, 0x09, 0x00, 0x00, 0x02, 0x02, 0x01, 0x00, 0x02, 0x05, 0x05, 0x00, 0x03, 0x07, 0x01, 0x01
        /*0010*/ 	.byte	0x02, 0x03, 0x00, 0x00, 0x02, 0x06, 0x01, 0x00, 0x04, 0x0b, 0x08, 0x00, 0x01, 0x00, 0x00, 0x00
        /*0020*/ 	.byte	0x00, 0x00, 0x00, 0x00


//--------------------- .nv.info._Z8j3d125ptPdS_i --------------------------
	.section	.nv.info._Z8j3d125ptPdS_i,"",@"SHT_CUDA_INFO"
	.sectionflags	@""
	.align	4


	//----- nvinfo : EIATTR_CUDA_API_VERSION
	.align		4
        /*0000*/ 	.byte	0x04, 0x37
        /*0002*/ 	.short	(.L_7 - .L_6)
.L_6:
        /*0004*/ 	.word	0x00000082


	//----- nvinfo : EIATTR_KPARAM_INFO
	.align		4
.L_7:
        /*0008*/ 	.byte	0x04, 0x17
        /*000a*/ 	.short	(.L_9 - .L_8)
.L_8:
        /*000c*/ 	.word	0x00000000
        /*0010*/ 	.short	0x0002
        /*0012*/ 	.short	0x0010
        /*0014*/ 	.byte	0x00, 0xf0, 0x11, 0x00


	//----- nvinfo : EIATTR_KPARAM_INFO
	.align		4
.L_9:
        /*0018*/ 	.byte	0x04, 0x17
        /*001a*/ 	.short	(.L_11 - .L_10)
.L_10:
        /*001c*/ 	.word	0x00000000
        /*0020*/ 	.short	0x0001
        /*0022*/ 	.short	0x0008
        /*0024*/ 	.byte	0x00, 0xf5, 0x21, 0x00


	//----- nvinfo : EIATTR_KPARAM_INFO
	.align		4
.L_11:
        /*0028*/ 	.byte	0x04, 0x17
        /*002a*/ 	.short	(.L_13 - .L_12)
.L_12:
        /*002c*/ 	.word	0x00000000
        /*0030*/ 	.short	0x0000
        /*0032*/ 	.short	0x0000
        /*0034*/ 	.byte	0x00, 0xf5, 0x21, 0x00


	//----- nvinfo : EIATTR_SPARSE_MMA_MASK
	.align		4
.L_13:
        /*0038*/ 	.byte	0x03, 0x50
        /*003a*/ 	.short	0x0000


	//----- nvinfo : EIATTR_MAXREG_COUNT
	.align		4
        /*003c*/ 	.byte	0x03, 0x1b
        /*003e*/ 	.short	0x00ff


	//----- nvinfo : EIATTR_MERCURY_ISA_VERSION
	.align		4
        /*0040*/ 	.byte	0x03, 0x5f
        /*0042*/ 	.short	0x0101


	//----- nvinfo : EIATTR_VRC_CTA_INIT_COUNT
	.align		4
        /*0044*/ 	.byte	0x02, 0x4a
	.zero		1
	.zero		1


	//----- nvinfo : EIATTR_EXIT_INSTR_OFFSETS
	.align		4
        /*0048*/ 	.byte	0x04, 0x1c
        /*004a*/ 	.short	(.L_15 - .L_14)


	//   ....[0]....
.L_14:
        /*004c*/ 	.word	0x00000160


	//   ....[1]....
        /*0050*/ 	.word	0x00002c80


	//----- nvinfo : EIATTR_CBANK_PARAM_SIZE
	.align		4
.L_15:
        /*0054*/ 	.byte	0x03, 0x19
        /*0056*/ 	.short	0x0014


	//----- nvinfo : EIATTR_PARAM_CBANK
	.align		4
        /*0058*/ 	.byte	0x04, 0x0a
        /*005a*/ 	.short	(.L_17 - .L_16)
	.align		4
.L_16:
        /*005c*/ 	.word	index@(.nv.constant0._Z8j3d125ptPdS_i)
        /*0060*/ 	.short	0x0380
        /*0062*/ 	.short	0x0014


	//----- nvinfo : EIATTR_SW_WAR
	.align		4
.L_17:
        /*0064*/ 	.byte	0x04, 0x36
        /*0066*/ 	.short	(.L_19 - .L_18)
.L_18:
        /*0068*/ 	.word	0x00000008
.L_19:


//--------------------- .nv.callgraph             --------------------------
	.section	.nv.callgraph,"",@"SHT_CUDA_CALLGRAPH"
	.align	4
	.sectionentsize	8
	.align		4
        /*0000*/ 	.word	0x00000000
	.align		4
        /*0004*/ 	.word	0xffffffff
	.align		4
        /*0008*/ 	.word	0x00000000
	.align		4
        /*000c*/ 	.word	0xfffffffe
	.align		4
        /*0010*/ 	.word	0x00000000
	.align		4
        /*0014*/ 	.word	0xfffffffd
	.align		4
        /*0018*/ 	.word	0x00000000
	.align		4
        /*001c*/ 	.word	0xfffffffc


//--------------------- .text._Z8j3d125ptPdS_i    --------------------------
	.section	.text._Z8j3d125ptPdS_i,"ax",@progbits
	.align	128
        .global         _Z8j3d125ptPdS_i
        .type           _Z8j3d125ptPdS_i,@function
        .size           _Z8j3d125ptPdS_i,(.L_x_1 - _Z8j3d125ptPdS_i)
        .other          _Z8j3d125ptPdS_i,@"STO_CUDA_ENTRY STV_DEFAULT"
_Z8j3d125ptPdS_i:
.text._Z8j3d125ptPdS_i:
[----:B------:R-:W-:Y:S08]  /*0000*/  LDC R1, c[0x0][0x37c] ;  /* 0x0000df00ff017b82 */ /* 0x000ff00000000800 */
[----:B------:R-:W0:Y:S01]  /*0010*/  S2UR UR7, SR_CTAID.Y ;  /* 0x00000000000779c3 */ /* 0x000e220000002600 */
[----:B------:R-:W1:Y:S01]  /*0020*/  S2R R7, SR_TID.X ;  /* 0x0000000000077919 */ /* 0x000e620000002100 */
[----:B------:R-:W2:Y:S01]  /*0030*/  LDCU UR5, c[0x0][0x390] ;  /* 0x00007200ff0577ac */ /* 0x000ea20008000800 */
[----:B------:R-:W3:Y:S05]  /*0040*/  S2R R86, SR_TID.Y ;  /* 0x0000000000567919 */ /* 0x000eea0000002200 */
[----:B------:R-:W1:Y:S01]  /*0050*/  LDC R0, c[0x0][0x360] ;  /* 0x0000d800ff007b82 */ /* 0x000e620000000800 */
[----:B------:R-:W4:Y:S01]  /*0060*/  LDCU UR4, c[0x0][0x364] ;  /* 0x00006c80ff0477ac */ /* 0x000f220008000800 */
[----:B------:R-:W5:Y:S06]  /*0070*/  S2R R87, SR_TID.Z ;  /* 0x0000000000577919 */ /* 0x000f6c0000002300 */
[----:B------:R-:W1:Y:S08]  /*0080*/  S2UR UR6, SR_CTAID.X ;  /* 0x00000000000679c3 */ /* 0x000e700000002500 */
[----:B------:R-:W5:Y:S01]  /*0090*/  S2UR UR8, SR_CTAID.Z ;  /* 0x00000000000879c3 */ /* 0x000f620000002700 */
[----:B0-----:R-:W-:-:S02]  /*00a0*/  UISETP.NE.AND UP0, UPT, UR7, URZ, UPT ;  /* 0x000000ff0700728c */ /* 0x001fc4000bf05270 */
[----:B----4-:R-:W-:-:S04]  /*00b0*/  UIMAD UR4, UR7, UR4, URZ ;  /* 0x00000004070472a4 */ /* 0x010fc8000f8e02ff */
[----:B------:R-:W-:Y:S01]  /*00c0*/  ULEA UR4, UR4, 0x2, 0x2 ;  /* 0x0000000204047891 */ /* 0x000fe2000f8e10ff */
[----:B------:R-:W5:Y:S03]  /*00d0*/  LDC R2, c[0x0][0x368] ;  /* 0x0000da00ff027b82 */ /* 0x000f660000000800 */
[----:B------:R-:W-:Y:S01]  /*00e0*/  USEL UR4, UR4, 0x2, UP0 ;  /* 0x0000000204047887 */ /* 0x000fe20008000000 */
[----:B-1----:R-:W-:-:S05]  /*00f0*/  IMAD R0, R0, UR6, R7 ;  /* 0x0000000600007c24 */ /* 0x002fca000f8e0207 */
[----:B---3--:R-:W-:Y:S01]  /*0100*/  LEA R3, R86, UR4, 0x2 ;  /* 0x0000000456037c11 */ /* 0x008fe2000f8e10ff */
[----:B--2---:R-:W-:-:S03]  /*0110*/  UIADD3 UR4, UPT, UPT, UR5, -0x3, URZ ;  /* 0xfffffffd05047890 */ /* 0x004fc6000fffe0ff */
[----:B------:R-:W-:Y:S01]  /*0120*/  VIADDMNMX R3, R0, 0x2, R3, !PT ;  /* 0x0000000200037846 */ /* 0x000fe20007800103 */
[----:B-----5:R-:W-:-:S05]  /*0130*/  IMAD R2, R2, UR8, R87 ;  /* 0x0000000802027c24 */ /* 0x020fca000f8e0257 */
[----:B------:R-:W-:-:S04]  /*0140*/  VIADDMNMX R2, R2, 0x2, R3, !PT ;  /* 0x0000000202027846 */ /* 0x000fc80007800103 */
[----:B------:R-:W-:-:S13]  /*0150*/  ISETP.GT.AND P0, PT, R2, UR4, PT ;  /* 0x0000000402007c0c */ /* 0x000fda000bf04270 */
[----:B------:R-:W-:Y:S05]  /*0160*/  @P0 EXIT ;  /* 0x000000000000094d */ /* 0x000fea0003800000 */
[----:B------:R-:W0:Y:S01]  /*0170*/  LDC R0, c[0x0][0x368] ;  /* 0x0000da00ff007b82 */ /* 0x000e220000000800 */
[----:B------:R-:W1:Y:S07]  /*0180*/  LDCU UR4, c[0x0][0x364] ;  /* 0x00006c80ff0477ac */ /* 0x000e6e0008000800 */
[----:B------:R-:W2:Y:S08]  /*0190*/  LDC.64 R34, c[0x0][0x380] ;  /* 0x0000e000ff227b82 */ /* 0x000eb00000000a00 */
[----:B------:R-:W3:Y:S01]  /*01a0*/  LDC R2, c[0x0][0x360] ;  /* 0x0000d800ff027b82 */ /* 0x000ee20000000800 */
[----:B-1----:R-:W-:-:S04]  /*01b0*/  UIMAD UR4, UR7, UR4, URZ ;  /* 0x00000004070472a4 */ /* 0x002fc8000f8e02ff */
[----:B------:R-:W-:Y:S01]  /*01c0*/  ULEA UR4, UR4, 0x2, 0x2 ;  /* 0x0000000204047891 */ /* 0x000fe2000f8e10ff */
[----:B0-----:R-:W-:-:S03]  /*01d0*/  IMAD R87, R0, UR8, R87 ;  /* 0x0000000800577c24 */ /* 0x001fc6000f8e0257 */
[----:B------:R-:W-:Y:S02]  /*01e0*/  USEL UR4, UR4, 0x2, UP0 ;  /* 0x0000000204047887 */ /* 0x000fe40008000000 */
[C---:B------:R-:W-:Y:S01]  /*01f0*/  IADD3 R3, PT, PT, R87.reuse, 0x1, RZ ;  /* 0x0000000157037810 */ /* 0x040fe20007ffe0ff */
[----:B--2---:R-:W-:-:S03]  /*0200*/  IMAD.WIDE.U32 R4, R87, 0x208080, R34 ;  /* 0x0020808057047825 */ /* 0x004fc600078e0022 */
[----:B------:R-:W-:Y:S01]  /*0210*/  LEA R86, R86, UR4, 0x2 ;  /* 0x0000000456567c11 */ /* 0x000fe2000f8e10ff */
[----:B------:R-:W-:-:S03]  /*0220*/  IMAD.WIDE.U32 R34, R3, 0x208080, R34 ;  /* 0x0020808003227825 */ /* 0x000fc600078e0022 */
[C---:B------:R-:W-:Y:S01]  /*0230*/  IADD3 R11, PT, PT, R86.reuse, -0x2, RZ ;  /* 0xfffffffe560b7810 */ /* 0x040fe20007ffe0ff */
[----:B------:R-:W0:Y:S01]  /*0240*/  LDCU.64 UR4, c[0x0][0x358] ;  /* 0x00006b00ff0477ac */ /* 0x000e220008000a00 */
[----:B------:R-:W-:Y:S01]  /*0250*/  IADD3 R71, PT, PT, R86, -0x1, RZ ;  /* 0xffffffff56477810 */ /* 0x000fe20007ffe0ff */
[----:B---3--:R-:W-:Y:S02]  /*0260*/  IMAD R0, R2, UR6, R7 ;  /* 0x0000000602007c24 */ /* 0x008fe4000f8e0207 */
[----:B------:R-:W-:-:S04]  /*0270*/  IMAD.WIDE.U32 R10, R11, 0x1020, R4 ;  /* 0x000010200b0a7825 */ /* 0x000fc800078e0004 */
[----:B------:R-:W-:-:S04]  /*0280*/  IMAD.WIDE.U32 R6, R71, 0x1020, R34 ;  /* 0x0000102047067825 */ /* 0x000fc800078e0022 */
[----:B------:R-:W-:-:S04]  /*0290*/  IMAD.WIDE R36, R0, 0x8, R10 ;  /* 0x0000000800247825 */ /* 0x000fc800078e020a */
[C---:B------:R-:W-:Y:S01]  /*02a0*/  IMAD.WIDE.U32 R38, R0.reuse, 0x8, R10 ;  /* 0x0000000800267825 */ /* 0x040fe200078e000a */
[----:B0-----:R-:W2:Y:S04]  /*02b0*/  LDG.E.64.CONSTANT R44, desc[UR4][R36.64+0x410100] ;  /* 0x41010004242c7981 */ /* 0x001ea8000c1e9b00 */
[----:B------:R-:W2:Y:S01]  /*02c0*/  LDG.E.64.CONSTANT R54, desc[UR4][R38.64+0x410120] ;  /* 0x4101200426367981 */ /* 0x000ea2000c1e9b00 */
[C---:B------:R-:W-:Y:S01]  /*02d0*/  IMAD.WIDE.U32 R90, R0.reuse, 0x8, R6 ;  /* 0x00000008005a7825 */ /* 0x040fe200078e0006 */
[----:B------:R-:W-:-:S03]  /*02e0*/  IADD3 R79, PT, PT, R0, 0x1, RZ ;  /* 0x00000001004f7810 */ /* 0x000fc60007ffe0ff */
[----:B------:R-:W-:Y:S01]  /*02f0*/  HFMA2 R56, -RZ, RZ, 0, 9.5367431640625e-07 ;  /* 0x00000010ff387431 */ /* 0x000fe200000001ff */
[----:B------:R-:W-:Y:S01]  /*0300*/  MOV R57, 0x0 ;  /* 0x0000000000397802 */ /* 0x000fe20000000f00 */
[C---:B------:R-:W-:Y:S01]  /*0310*/  IMAD.WIDE.U32 R34, R86.reuse, 0x1020, R34 ;  /* 0x0000102056227825 */ /* 0x040fe200078e0022 */
[----:B------:R-:W3:Y:S03]  /*0320*/  LDG.E.64.CONSTANT R14, desc[UR4][R90.64+0x10] ;  /* 0x000010045a0e7981 */ /* 0x000ee6000c1e9b00 */
[----:B------:R-:W-:Y:S01]  /*0330*/  IMAD.WIDE.U32 R18, R86, 0x1020, R4 ;  /* 0x0000102056127825 */ /* 0x000fe200078e0004 */
[----:B------:R-:W4:Y:S03]  /*0340*/  LDG.E.64.CONSTANT R72, desc[UR4][R38.64+0x10] ;  /* 0x0000100426487981 */ /* 0x000f26000c1e9b00 */
[--C-:B------:R-:W-:Y:S01]  /*0350*/  IMAD.WIDE.U32 R50, R79, 0x8, R34.reuse ;  /* 0x000000084f327825 */ /* 0x100fe200078e0022 */
[----:B------:R-:W5:Y:S04]  /*0360*/  LDG.E.64.CONSTANT R62, desc[UR4][R36.64+0x618180] ;  /* 0x61818004243e7981 */ /* 0x000f68000c1e9b00 */
[----:B------:R-:W4:Y:S01]  /*0370*/  LDG.E.64.CONSTANT R28, desc[UR4][R50.64] ;  /* 0x00000004321c7981 */ /* 0x000f22000c1e9b00 */
[----:B------:R-:W-:-:S03]  /*0380*/  IMAD.WIDE.U32 R42, R0, 0x8, R34 ;  /* 0x00000008002a7825 */ /* 0x000fc600078e0022 */
[----:B------:R-:W5:Y:S01]  /*0390*/  LDG.E.64.CONSTANT R22, desc[UR4][R50.64+0x10] ;  /* 0x0000100432167981 */ /* 0x000f62000c1e9b00 */
[----:B------:R-:W-:-:S03]  /*03a0*/  IMAD.WIDE R2, R0, 0x8, R18 ;  /* 0x0000000800027825 */ /* 0x000fc600078e0212 */
[----:B------:R-:W5:Y:S01]  /*03b0*/  LDG.E.64.CONSTANT R76, desc[UR4][R42.64+0x1030] ;  /* 0x001030042a4c7981 */ /* 0x000f62000c1e9b00 */
[----:B------:R-:W-:-:S03]  /*03c0*/  IMAD.WIDE.U32 R56, R0, 0x8, R56 ;  /* 0x0000000800387825 */ /* 0x000fc600078e0038 */
[----:B------:R-:W5:Y:S01]  /*03d0*/  LDG.E.64.CONSTANT R8, desc[UR4][R2.64+0x412140] ;  /* 0x4121400402087981 */ /* 0x000f62000c1e9b00 */
[----:B------:R-:W-:Y:S01]  /*03e0*/  IADD3 R24, P0, PT, R56, R18, RZ ;  /* 0x0000001238187210 */ /* 0x000fe20007f1e0ff */
[----:B------:R-:W-:Y:S02]  /*03f0*/  IMAD.WIDE.U32 R70, R71, 0x1020, R4 ;  /* 0x0000102047467825 */ /* 0x000fe400078e0004 */
[----:B------:R-:W5:Y:S01]  /*0400*/  LDG.E.64.CONSTANT R46, desc[UR4][R2.64] ;  /* 0x00000004022e7981 */ /* 0x000f62000c1e9b00 */
[----:B------:R-:W-:-:S03]  /*0410*/  IADD3.X R25, PT, PT, R57, R19, RZ, P0, !PT ;  /* 0x0000001339197210 */ /* 0x000fc600007fe4ff */
[----:B------:R-:W5:Y:S01]  /*0420*/  LDG.E.64.CONSTANT R60, desc[UR4][R38.64+0x6181a0] ;  /* 0x6181a004263c7981 */ /* 0x000f62000c1e9b00 */
[----:B------:R-:W-:-:S03]  /*0430*/  IMAD.WIDE.U32 R70, R0, 0x8, R70 ;  /* 0x0000000800467825 */ /* 0x000fc600078e0046 */
[----:B------:R-:W5:Y:S01]  /*0440*/  LDG.E.64.CONSTANT R40, desc[UR4][R24.64+0x412150] ;  /* 0x4121500418287981 */ /* 0x000f62000c1e9b00 */
[----:B------:R-:W-:-:S03]  /*0450*/  IMAD.WIDE.U32 R16, R79, 0x8, R18 ;  /* 0x000000084f107825 */ /* 0x000fc600078e0012 */
[----:B------:R-:W5:Y:S04]  /*0460*/  LDG.E.64.CONSTANT R26, desc[UR4][R70.64+0x618190] ;  /* 0x61819004461a7981 */ /* 0x000f68000c1e9b00 */
[----:B------:R-:W5:Y:S01]  /*0470*/  LDG.E.64.CONSTANT R12, desc[UR4][R16.64+0x618180] ;  /* 0x61818004100c7981 */ /* 0x000f62000c1e9b00 */
[----:B------:R-:W-:-:S03]  /*0480*/  IMAD.WIDE.U32 R18, R0, 0x8, R18 ;  /* 0x0000000800127825 */ /* 0x000fc600078e0012 */
[----:B------:R-:W5:Y:S04]  /*0490*/  LDG.E.64.CONSTANT R20, desc[UR4][R16.64+0x618190] ;  /* 0x6181900410147981 */ /* 0x000f68000c1e9b00 */
[----:B------:R-:W5:Y:S01]  /*04a0*/  LDG.E.64.CONSTANT R48, desc[UR4][R18.64+0x6191b0] ;  /* 0x6191b00412307981 */ /* 0x000f62000c1e9b00 */
[----:B------:R-:W-:Y:S01]  /*04b0*/  IADD3 R30, P0, PT, R56, R6, RZ ;  /* 0x00000006381e7210 */ /* 0x000fe20007f1e0ff */
[----:B------:R-:W-:Y:S02]  /*04c0*/  IMAD.WIDE R4, R0, 0x8, R6 ;  /* 0x0000000800047825 */ /* 0x000fe400078e0206 */
[----:B------:R-:W5:Y:S01]  /*04d0*/  LDG.E.64.CONSTANT R66, desc[UR4][R18.64+0x2050] ;  /* 0x0020500412427981 */ /* 0x000f62000c1e9b00 */
[----:B------:R-:W-:-:S03]  /*04e0*/  IADD3.X R31, PT, PT, R57, R7, RZ, P0, !PT ;  /* 0x00000007391f7210 */ /* 0x000fc600007fe4ff */
[----:B------:R-:W5:Y:S04]  /*04f0*/  LDG.E.64.CONSTANT R80, desc[UR4][R4.64+-0x1020] ;  /* 0xffefe00404507981 */ /* 0x000f68000c1e9b00 */
[----:B------:R-:W5:Y:S04]  /*0500*/  LDG.E.64.CONSTANT R52, desc[UR4][R30.64+-0x1010] ;  /* 0xffeff0041e347981 */ /* 0x000f68000c1e9b00 */
[----:B------:R-:W5:Y:S04]  /*0510*/  LDG.E.64.CONSTANT R64, desc[UR4][R70.64+0x40f0f0] ;  /* 0x40f0f00446407981 */ /* 0x000f68000c1e9b00 */
[----:B------:R-:W5:Y:S01]  /*0520*/  LDG.E.64.CONSTANT R6, desc[UR4][R24.64+0x10] ;  /* 0x0000100418067981 */ /* 0x000f62000c1e9b00 */
[----:B------:R-:W-:-:S03]  /*0530*/  IMAD.WIDE R32, R0, 0x8, R34 ;  /* 0x0000000800207825 */ /* 0x000fc600078e0222 */
[----:B------:R-:W5:Y:S04]  /*0540*/  LDG.E.64.CONSTANT R68, desc[UR4][R24.64+0x410110] ;  /* 0x4101100418447981 */ /* 0x000f68000c1e9b00 */
[----:B------:R-:W5:Y:S01]  /*0550*/  LDG.E.64.CONSTANT R82, desc[UR4][R32.64+0x2040] ;  /* 0x0020400420527981 */ /* 0x000f62000c1e9b00 */
[----:B------:R-:W-:-:S03]  /*0560*/  IADD3 R34, P0, PT, R56, R34, RZ ;  /* 0x0000002238227210 */ /* 0x000fc60007f1e0ff */
[----:B------:R-:W5:Y:S01]  /*0570*/  LDG.E.64.CONSTANT R58, desc[UR4][R24.64+0x61a1d0] ;  /* 0x61a1d004183a7981 */ /* 0x000f62000c1e9b00 */
[----:B------:R-:W-:-:S03]  /*0580*/  IADD3.X R35, PT, PT, R57, R35, RZ, P0, !PT ;  /* 0x0000002339237210 */ /* 0x000fc600007fe4ff */
[----:B------:R-:W5:Y:S04]  /*0590*/  LDG.E.64.CONSTANT R56, desc[UR4][R2.64+0x410100] ;  /* 0x4101000402387981 */ /* 0x000f68000c1e9b00 */
[----:B------:R-:W5:Y:S01]  /*05a0*/  LDG.E.64.CONSTANT R74, desc[UR4][R34.64+0x2050] ;  /* 0x00205004224a7981 */ /* 0x000f62000c1e9b00 */
[----:B------:R-:W-:Y:S01]  /*05b0*/  IMAD.WIDE.U32 R10, R79, 0x8, R10 ;  /* 0x000000084f0a7825 */ /* 0x000fe200078e000a */
[----:B------:R-:W-:Y:S01]  /*05c0*/  UMOV UR10, 0x83126e9 ;  /* 0x083126e9000a7882 */ /* 0x000fe20000000000 */
[----:B------:R-:W-:Y:S01]  /*05d0*/  UMOV UR11, 0x3ff21cac ;  /* 0x3ff21cac000b7882 */ /* 0x000fe20000000000 */
[----:B------:R-:W5:Y:S04]  /*05e0*/  LDG.E.64.CONSTANT R88, desc[UR4][R16.64+0x410110] ;  /* 0x4101100410587981 */ /* 0x000f68000c1e9b00 */
[----:B------:R-:W5:Y:S04]  /*05f0*/  LDG.E.64.CONSTANT R4, desc[UR4][R4.64] ;  /* 0x0000000404047981 */ /* 0x000f68000c1e9b00 */
[----:B------:R-:W5:Y:S01]  /*0600*/  LDG.E.64.CONSTANT R30, desc[UR4][R30.64+0x10] ;  /* 0x000010041e1e7981 */ /* 0x000f62000c1e9b00 */
[----:B------:R-:W-:Y:S01]  /*0610*/  UMOV UR12, 0x851eb852 ;  /* 0x851eb852000c7882 */ /* 0x000fe20000000000 */
        /* <DEDUP_REMOVED lines=9> */
[----:B------:R-:W5:Y:S01]  /*06b0*/  LDG.E.64.CONSTANT R92, desc[UR4][R16.64+0x61c210] ;  /* 0x61c21004105c7981 */ /* 0x000f62000c1e9b00 */
[----:B--2---:R-:W-:-:S08]  /*06c0*/  DADD R44, R44, R54 ;  /* 0x000000002c2c7229 */ /* 0x004fd00000000036 */
[----:B---3--:R-:W-:-:S08]  /*06d0*/  DADD R44, R44, R14 ;  /* 0x000000002c2c7229 */ /* 0x008fd0000000000e */
[----:B----4-:R-:W-:-:S08]  /*06e0*/  DADD R44, R44, R28 ;  /* 0x000000002c2c7229 */ /* 0x010fd0000000001c */
[----:B-----5:R-:W-:Y:S02]  /*06f0*/  DADD R44, R44, R22 ;  /* 0x000000002c2c7229 */ /* 0x020fe40000000016 */
[----:B------:R-:W-:Y:S01]  /*0700*/  DADD R54, R14, R8 ;  /* 0x000000000e367229 */ /* 0x000fe20000000008 */
[----:B------:R-:W2:Y:S05]  /*0710*/  LDG.E.64.CONSTANT R14, desc[UR4][R18.64+0x412150] ;  /* 0x41215004120e7981 */ /* 0x000eaa000c1e9b00 */
[----:B------:R-:W-:Y:S02]  /*0720*/  DADD R44, R44, R76 ;  /* 0x000000002c2c7229 */ /* 0x000fe4000000004c */
[----:B------:R-:W-:Y:S01]  /*0730*/  DADD R28, R28, R22 ;  /* 0x000000001c1c7229 */ /* 0x000fe20000000016 */
[----:B------:R-:W3:Y:S05]  /*0740*/  LDG.E.64.CONSTANT R22, desc[UR4][R2.64+0x61a1c0] ;  /* 0x61a1c00402167981 */ /* 0x000eea000c1e9b00 */
[----:B------:R-:W-:-:S02]  /*0750*/  DADD R44, R44, R8 ;  /* 0x000000002c2c7229 */ /* 0x000fc40000000008 */
[----:B------:R-:W-:-:S06]  /*0760*/  DADD R54, R54, R40 ;  /* 0x0000000036367229 */ /* 0x000fcc0000000028 */
[----:B------:R-:W-:Y:S02]  /*0770*/  DADD R44, R44, R40 ;  /* 0x000000002c2c7229 */ /* 0x000fe40000000028 */
[----:B------:R-:W-:Y:S02]  /*0780*/  DADD R84, R76, R8 ;  /* 0x000000004c547229 */ /* 0x000fe40000000008 */
[----:B------:R-:W-:-:S04]  /*0790*/  DADD R54, R54, R26 ;  /* 0x0000000036367229 */ /* 0x000fc8000000001a */
[----:B------:R-:W-:Y:S01]  /*07a0*/  DADD R44, R44, R26 ;  /* 0x000000002c2c7229 */ /* 0x000fe2000000001a */
[----:B------:R-:W4:Y:S01]  /*07b0*/  LDG.E.64.CONSTANT R26, desc[UR4][R18.64+0x10] ;  /* 0x00001004121a7981 */ /* 0x000f22000c1e9b00 */
[--C-:B------:R-:W-:Y:S02]  /*07c0*/  DADD R8, R8, R40.reuse ;  /* 0x0000000008087229 */ /* 0x100fe40000000028 */
[----:B------:R-:W-:Y:S02]  /*07d0*/  DADD R84, R84, R40 ;  /* 0x0000000054547229 */ /* 0x000fe40000000028 */
[--C-:B------:R-:W-:Y:S02]  /*07e0*/  DADD R40, R28, R12.reuse ;  /* 0x000000001c287229 */ /* 0x100fe4000000000c */
[----:B------:R-:W-:Y:S01]  /*07f0*/  DADD R44, R44, R12 ;  /* 0x000000002c2c7229 */ /* 0x000fe2000000000c */
[----:B------:R-:W5:Y:S05]  /*0800*/  LDG.E.64.CONSTANT R28, desc[UR4][R38.64+0x1040] ;  /* 0x00104004261c7981 */ /* 0x000f6a000c1e9b00 */
[----:B------:R-:W-:-:S02]  /*0810*/  DADD R12, R40, R20 ;  /* 0x00000000280c7229 */ /* 0x000fc40000000014 */
[----:B------:R-:W-:Y:S01]  /*0820*/  DADD R44, R44, R20 ;  /* 0x000000002c2c7229 */ /* 0x000fe20000000014 */
[----:B------:R-:W5:Y:S04]  /*0830*/  LDG.E.64.CONSTANT R40, desc[UR4][R18.64+0x2058] ;  /* 0x0020580412287981 */ /* 0x000f68000c1e9b00 */
[----:B------:R-:W5:Y:S03]  /*0840*/  LDG.E.64.CONSTANT R20, desc[UR4][R18.64+0x2048] ;  /* 0x0020480412147981 */ /* 0x000f66000c1e9b00 */
[----:B------:R-:W-:-:S08]  /*0850*/  DADD R44, R44, R48 ;  /* 0x000000002c2c7229 */ /* 0x000fd00000000030 */
[----:B------:R-:W-:-:S08]  /*0860*/  DADD R44, R44, R46 ;  /* 0x000000002c2c7229 */ /* 0x000fd0000000002e */
[----:B------:R-:W-:Y:S02]  /*0870*/  DADD R72, R44, R72 ;  /* 0x000000002c487229 */ /* 0x000fe40000000048 */
[----:B------:R-:W5:Y:S01]  /*0880*/  LDG.E.64.CONSTANT R44, desc[UR4][R24.64+0x1030] ;  /* 0x00103004182c7981 */ /* 0x000f62000c1e9b00 */
[----:B------:R-:W-:-:S03]  /*0890*/  DADD R80, R80, R52 ;  /* 0x0000000050507229 */ /* 0x000fc60000000034 */
[----:B------:R-:W5:Y:S01]  /*08a0*/  LDG.E.64.CONSTANT R52, desc[UR4][R2.64+0x1020] ;  /* 0x0010200402347981 */ /* 0x000f62000c1e9b00 */
[--C-:B------:R-:W-:Y:S02]  /*08b0*/  DADD R76, R76, R48.reuse ;  /* 0x000000004c4c7229 */ /* 0x100fe40000000030 */
[----:B------:R-:W-:Y:S02]  /*08c0*/  DADD R48, R84, R48 ;  /* 0x0000000054307229 */ /* 0x000fe40000000030 */
[----:B------:R-:W-:Y:S01]  /*08d0*/  DADD R84, R72, R66 ;  /* 0x0000000048547229 */ /* 0x000fe20000000042 */
[----:B------:R-:W5:Y:S01]  /*08e0*/  LDG.E.64.CONSTANT R72, desc[UR4][R36.64+0x1020] ;  /* 0x0010200424487981 */ /* 0x000f62000c1e9b00 */
[----:B------:R-:W-:Y:S02]  /*08f0*/  DADD R64, R80, R64 ;  /* 0x0000000050407229 */ /* 0x000fe40000000040 */
[----:B------:R-:W-:-:S04]  /*0900*/  DADD R80, R46, R46 ;  /* 0x000000002e507229 */ /* 0x000fc8000000002e */
[----:B------:R-:W-:-:S04]  /*0910*/  DADD R84, R46, R84 ;  /* 0x000000002e547229 */ /* 0x000fc80000000054 */
[--C-:B------:R-:W-:Y:S02]  /*0920*/  DADD R80, R80, R6.reuse ;  /* 0x0000000050507229 */ /* 0x100fe40000000006 */
[----:B------:R-:W-:Y:S02]  /*0930*/  DADD R46, R46, R6 ;  /* 0x000000002e2e7229 */ /* 0x000fe40000000006 */
[--C-:B------:R-:W-:Y:S02]  /*0940*/  DADD R8, R8, R66.reuse ;  /* 0x0000000008087229 */ /* 0x100fe40000000042 */
[----:B------:R-:W-:Y:S02]  /*0950*/  DADD R54, R54, R66 ;  /* 0x0000000036367229 */ /* 0x000fe40000000042 */
[----:B------:R-:W-:Y:S02]  /*0960*/  DADD R80, R6, R80 ;  /* 0x0000000006507229 */ /* 0x000fe40000000050 */
[----:B------:R-:W-:-:S02]  /*0970*/  DADD R6, R84, R6 ;  /* 0x0000000054067229 */ /* 0x000fc40000000006 */
[----:B------:R-:W-:Y:S02]  /*0980*/  DADD R48, R48, R66 ;  /* 0x0000000030307229 */ /* 0x000fe40000000042 */
[C---:B------:R-:W-:Y:S02]  /*0990*/  DADD R8, R66.reuse, R8 ;  /* 0x0000000042087229 */ /* 0x040fe40000000008 */
[C---:B------:R-:W-:Y:S02]  /*09a0*/  DADD R54, R66.reuse, R54 ;  /* 0x0000000042367229 */ /* 0x040fe40000000036 */
[C---:B------:R-:W-:Y:S02]  /*09b0*/  DADD R6, R66.reuse, R6 ;  /* 0x0000000042067229 */ /* 0x040fe40000000006 */
[----:B------:R-:W-:Y:S02]  /*09c0*/  DADD R48, R66, R48 ;  /* 0x0000000042307229 */ /* 0x000fe40000000030 */
[----:B------:R-:W-:Y:S01]  /*09d0*/  DADD R62, R64, R62 ;  /* 0x00000000403e7229 */ /* 0x000fe2000000003e */
[----:B------:R-:W5:Y:S04]  /*09e0*/  LDG.E.64.CONSTANT R66, desc[UR4][R10.64+0x410100] ;  /* 0x410100040a427981 */ /* 0x000f68000c1e9b00 */
[----:B------:R-:W5:Y:S03]  /*09f0*/  LDG.E.64.CONSTANT R64, desc[UR4][R90.64+-0x1010] ;  /* 0xffeff0045a407981 */ /* 0x000f66000c1e9b00 */
[----:B------:R-:W-:Y:S01]  /*0a00*/  DADD R62, R62, R60 ;  /* 0x000000003e3e7229 */ /* 0x000fe2000000003c */
[----:B------:R-:W5:Y:S07]  /*0a10*/  LDG.E.64.CONSTANT R60, desc[UR4][R10.64+0x410110] ;  /* 0x410110040a3c7981 */ /* 0x000f6e000c1e9b00 */
[----:B------:R-:W-:-:S02]  /*0a20*/  DADD R84, R62, R82 ;  /* 0x000000003e547229 */ /* 0x000fc40000000052 */
[----:B------:R-:W5:Y:S01]  /*0a30*/  LDG.E.64.CONSTANT R62, desc[UR4][R70.64+0x617170] ;  /* 0x61717004463e7981 */ /* 0x000f62000c1e9b00 */
[----:B------:R-:W-:Y:S02]  /*0a40*/  DADD R78, R76, R82 ;  /* 0x000000004c4e7229 */ /* 0x000fe40000000052 */
[----:B------:R-:W-:-:S03]  /*0a50*/  DADD R82, R82, R74 ;  /* 0x0000000052527229 */ /* 0x000fc6000000004a */
[----:B------:R-:W-:-:S03]  /*0a60*/  DADD R84, R84, R74 ;  /* 0x0000000054547229 */ /* 0x000fc6000000004a */
[----:B------:R-:W-:Y:S01]  /*0a70*/  DADD R78, R78, R74 ;  /* 0x000000004e4e7229 */ /* 0x000fe2000000004a */
[----:B------:R-:W5:Y:S04]  /*0a80*/  LDG.E.64.CONSTANT R70, desc[UR4][R70.64+0x410110] ;  /* 0x4101100446467981 */ /* 0x000f68000c1e9b00 */
[----:B------:R-:W5:Y:S01]  /*0a90*/  LDG.E.64.CONSTANT R74, desc[UR4][R32.64] ;  /* 0x00000004204a7981 */ /* 0x000f62000c1e9b00 */
[----:B------:R-:W-:-:S08]  /*0aa0*/  DADD R84, R84, R56 ;  /* 0x0000000054547229 */ /* 0x000fd00000000038 */
[----:B------:R-:W-:Y:S02]  /*0ab0*/  DADD R84, R84, R68 ;  /* 0x0000000054547229 */ /* 0x000fe40000000044 */
[--C-:B------:R-:W-:Y:S02]  /*0ac0*/  DADD R76, R76, R56.reuse ;  /* 0x000000004c4c7229 */ /* 0x100fe40000000038 */
[----:B------:R-:W-:-:S06]  /*0ad0*/  DADD R54, R54, R56 ;  /* 0x0000000036367229 */ /* 0x000fcc0000000038 */
[--C-:B------:R-:W-:Y:S02]  /*0ae0*/  DADD R76, R76, R68.reuse ;  /* 0x000000004c4c7229 */ /* 0x100fe40000000044 */
[----:B------:R-:W-:Y:S02]  /*0af0*/  DADD R54, R54, R68 ;  /* 0x0000000036367229 */ /* 0x000fe40000000044 */
[----:B--2---:R-:W-:-:S08]  /*0b00*/  DADD R84, R84, R14 ;  /* 0x0000000054547229 */ /* 0x004fd0000000000e */
[----:B---3--:R-:W-:-:S08]  /*0b10*/  DADD R84, R84, R22 ;  /* 0x0000000054547229 */ /* 0x008fd00000000016 */
[----:B------:R-:W-:-:S08]  /*0b20*/  DADD R84, R84, R58 ;  /* 0x0000000054547229 */ /* 0x000fd0000000003a */
[----:B----4-:R-:W-:-:S08]  /*0b30*/  DADD R84, R84, R26 ;  /* 0x0000000054547229 */ /* 0x010fd0000000001a */
[----:B-----5:R-:W-:-:S08]  /*0b40*/  DADD R84, R84, R28 ;  /* 0x0000000054547229 */ /* 0x020fd0000000001c */
[----:B------:R-:W-:Y:S02]  /*0b50*/  DADD R84, R84, R40 ;  /* 0x0000000054547229 */ /* 0x000fe40000000028 */
[----:B------:R-:W-:-:S06]  /*0b60*/  DADD R68, R82, R14 ;  /* 0x0000000052447229 */ /* 0x000fcc000000000e */
[----:B------:R-:W-:Y:S02]  /*0b70*/  DADD R56, R84, R20 ;  /* 0x0000000054387229 */ /* 0x000fe40000000014 */
[----:B------:R-:W-:-:S06]  /*0b80*/  DADD R68, R68, R22 ;  /* 0x0000000044447229 */ /* 0x000fcc0000000016 */
[----:B------:R-:W-:Y:S02]  /*0b90*/  DADD R56, R28, R56 ;  /* 0x000000001c387229 */ /* 0x000fe40000000038 */
[--C-:B------:R-:W-:Y:S02]  /*0ba0*/  DADD R78, R78, R22.reuse ;  /* 0x000000004e4e7229 */ /* 0x100fe40000000016 */
[----:B------:R-:W-:Y:S02]  /*0bb0*/  DADD R82, R82, R22 ;  /* 0x0000000052527229 */ /* 0x000fe40000000016 */
[----:B------:R-:W-:Y:S02]  /*0bc0*/  DADD R22, R68, R58 ;  /* 0x0000000044167229 */ /* 0x000fe4000000003a */
[----:B------:R-:W-:-:S06]  /*0bd0*/  DADD R84, R56, R44 ;  /* 0x0000000038547229 */ /* 0x000fcc000000002c */
[----:B------:R-:W-:Y:S02]  /*0be0*/  DADD R22, R22, R40 ;  /* 0x0000000016167229 */ /* 0x000fe40000000028 */
[----:B------:R-:W-:Y:S02]  /*0bf0*/  DADD R84, R44, R84 ;  /* 0x000000002c547229 */ /* 0x000fe40000000054 */
[--C-:B------:R-:W-:Y:S02]  /*0c00*/  DADD R56, R78, R58.reuse ;  /* 0x000000004e387229 */ /* 0x100fe4000000003a */
[----:B------:R-:W-:Y:S02]  /*0c10*/  DADD R68, R82, R58 ;  /* 0x0000000052447229 */ /* 0x000fe4000000003a */
[----:B------:R-:W-:Y:S02]  /*0c20*/  DADD R78, R40, R22 ;  /* 0x00000000284e7229 */ /* 0x000fe40000000016 */
[----:B------:R-:W-:-:S02]  /*0c30*/  DADD R22, R26, R84 ;  /* 0x000000001a167229 */ /* 0x000fc40000000054 */
[--C-:B------:R-:W-:Y:S01]  /*0c40*/  DADD R58, R76, R26.reuse ;  /* 0x000000004c3a7229 */ /* 0x100fe2000000001a */
[----:B------:R-:W2:Y:S01]  /*0c50*/  LDG.E.64.CONSTANT R84, desc[UR4][R18.64+0x410110] ;  /* 0x4101100412547981 */ /* 0x000ea2000c1e9b00 */
[----:B------:R-:W-:Y:S02]  /*0c60*/  DADD R54, R54, R26 ;  /* 0x0000000036367229 */ /* 0x000fe4000000001a */
[--C-:B------:R-:W-:Y:S02]  /*0c70*/  DADD R56, R56, R40.reuse ;  /* 0x0000000038387229 */ /* 0x100fe40000000028 */
[----:B------:R-:W-:Y:S02]  /*0c80*/  DADD R68, R68, R40 ;  /* 0x0000000044447229 */ /* 0x000fe40000000028 */
[----:B------:R-:W-:Y:S02]  /*0c90*/  DADD R78, R78, R20 ;  /* 0x000000004e4e7229 */ /* 0x000fe40000000014 */
[----:B------:R-:W-:-:S02]  /*0ca0*/  DADD R22, R22, R52 ;  /* 0x0000000016167229 */ /* 0x000fc40000000034 */
[----:B------:R-:W-:Y:S02]  /*0cb0*/  DADD R76, R8, R44 ;  /* 0x00000000084c7229 */ /* 0x000fe4000000002c */
[C---:B------:R-:W-:Y:S02]  /*0cc0*/  DADD R58, R26.reuse, R58 ;  /* 0x000000001a3a7229 */ /* 0x040fe4000000003a */
[----:B------:R-:W-:Y:S02]  /*0cd0*/  DADD R26, R26, R54 ;  /* 0x000000001a1a7229 */ /* 0x000fe40000000036 */
        /* <DEDUP_REMOVED lines=10> */
[----:B------:R-:W-:Y:S02]  /*0d80*/  DADD R14, R76, R52 ;  /* 0x000000004c0e7229 */ /* 0x000fe40000000034 */
[----:B------:R-:W-:Y:S01]  /*0d90*/  DADD R82, R20, R72 ;  /* 0x0000000014527229 */ /* 0x000fe20000000048 */
[----:B------:R-:W3:Y:S01]  /*0da0*/  LDG.E.64.CONSTANT R20, desc[UR4][R34.64+0x10] ;  /* 0x0000100422147981 */ /* 0x000ee2000c1e9b00 */
[----:B------:R-:W-:Y:S02]  /*0db0*/  DADD R76, R52, R78 ;  /* 0x00000000344c7229 */ /* 0x000fe4000000004e */
[--C-:B------:R-:W-:Y:S02]  /*0dc0*/  DADD R44, R44, R52.reuse ;  /* 0x000000002c2c7229 */ /* 0x100fe40000000034 */
[----:B------:R-:W-:-:S02]  /*0dd0*/  DADD R22, R22, R52 ;  /* 0x0000000016167229 */ /* 0x000fc40000000034 */
[C---:B------:R-:W-:Y:S02]  /*0de0*/  DADD R14, R52.reuse, R14 ;  /* 0x00000000340e7229 */ /* 0x040fe4000000000e */
[----:B------:R-:W-:Y:S02]  /*0df0*/  DADD R78, R52, R82 ;  /* 0x00000000344e7229 */ /* 0x000fe40000000052 */
[----:B------:R-:W-:Y:S01]  /*0e00*/  DADD R52, R54, R28 ;  /* 0x0000000036347229 */ /* 0x000fe2000000001c */
[----:B------:R-:W4:Y:S01]  /*0e10*/  LDG.E.64.CONSTANT R54, desc[UR4][R42.64+0x2050] ;  /* 0x002050042a367981 */ /* 0x000f22000c1e9b00 */
[----:B------:R-:W-:-:S04]  /*0e20*/  DADD R28, R28, R72 ;  /* 0x000000001c1c7229 */ /* 0x000fc80000000048 */
[----:B------:R-:W-:Y:S02]  /*0e30*/  DADD R78, R72, R78 ;  /* 0x00000000484e7229 */ /* 0x000fe4000000004e */
[----:B------:R-:W-:Y:S01]  /*0e40*/  DADD R52, R52, R72 ;  /* 0x0000000034347229 */ /* 0x000fe20000000048 */
[----:B------:R-:W5:Y:S05]  /*0e50*/  LDG.E.64.CONSTANT R72, desc[UR4][R36.64+0x411120] ;  /* 0x4111200424487981 */ /* 0x000f6a000c1e9b00 */
[----:B------:R-:W-:Y:S02]  /*0e60*/  DMUL R82, R78, UR10 ;  /* 0x0000000a4e527c28 */ /* 0x000fe40008000000 */
[----:B------:R-:W2:Y:S01]  /*0e70*/  LDG.E.64.CONSTANT R78, desc[UR4][R38.64+0x411140] ;  /* 0x41114004264e7981 */ /* 0x000ea2000c1e9b00 */
[----:B------:R-:W-:Y:S01]  /*0e80*/  DADD R64, R64, R66 ;  /* 0x0000000040407229 */ /* 0x000fe20000000042 */
[----:B------:R-:W-:Y:S01]  /*0e90*/  UMOV UR10, 0xef9db22d ;  /* 0xef9db22d000a7882 */ /* 0x000fe20000000000 */
[----:B------:R-:W-:Y:S01]  /*0ea0*/  UMOV UR11, 0x3fcbc6a7 ;  /* 0x3fcbc6a7000b7882 */ /* 0x000fe20000000000 */
[----:B------:R-:W2:Y:S05]  /*0eb0*/  LDG.E.64.CONSTANT R66, desc[UR4][R16.64+0x412150] ;  /* 0x4121500410427981 */ /* 0x000eaa000c1e9b00 */
[----:B------:R-:W-:Y:S01]  /*0ec0*/  DADD R64, R64, R60 ;  /* 0x0000000040407229 */ /* 0x000fe2000000003c */
[----:B------:R-:W2:Y:S01]  /*0ed0*/  LDG.E.64.CONSTANT R60, desc[UR4][R2.64+0x411120] ;  /* 0x41112004023c7981 */ /* 0x000ea2000c1e9b00 */
[----:B------:R-:W-:-:S03]  /*0ee0*/  DFMA R6, R6, UR10, R82 ;  /* 0x0000000a06067c2b */ /* 0x000fc60008000052 */
[----:B------:R-:W2:Y:S03]  /*0ef0*/  LDG.E.64.CONSTANT R82, desc[UR4][R24.64+0x411130] ;  /* 0x4111300418527981 */ /* 0x000ea6000c1e9b00 */
[----:B------:R-:W-:Y:S02]  /*0f00*/  DADD R62, R64, R62 ;  /* 0x00000000403e7229 */ /* 0x000fe4000000003e */
[----:B------:R-:W2:Y:S01]  /*0f10*/  LDG.E.64.CONSTANT R64, desc[UR4][R16.64+0x412140] ;  /* 0x4121400410407981 */ /* 0x000ea2000c1e9b00 */
[----:B------:R-:W-:-:S05]  /*0f20*/  DADD R8, R8, R74 ;  /* 0x0000000008087229 */ /* 0x000fca000000004a */
[--C-:B------:R-:W-:Y:S02]  /*0f30*/  DADD R62, R62, R74.reuse ;  /* 0x000000003e3e7229 */ /* 0x100fe4000000004a */
[----:B------:R-:W-:Y:S01]  /*0f40*/  DADD R74, R14, R74 ;  /* 0x000000000e4a7229 */ /* 0x000fe2000000004a */
[----:B------:R-:W2:Y:S05]  /*0f50*/  LDG.E.64.CONSTANT R14, desc[UR4][R2.64+0x618180] ;  /* 0x61818004020e7981 */ /* 0x000eaa000c1e9b00 */
[----:B---3--:R-:W-:-:S08]  /*0f60*/  DADD R62, R62, R20 ;  /* 0x000000003e3e7229 */ /* 0x008fd00000000014 */
[----:B----4-:R-:W-:-:S08]  /*0f70*/  DADD R62, R62, R54 ;  /* 0x000000003e3e7229 */ /* 0x010fd00000000036 */
[----:B-----5:R-:W-:-:S08]  /*0f80*/  DADD R62, R62, R72 ;  /* 0x000000003e3e7229 */ /* 0x020fd00000000048 */
[----:B--2---:R-:W-:Y:S02]  /*0f90*/  DADD R62, R62, R78 ;  /* 0x000000003e3e7229 */ /* 0x004fe4000000004e */
[----:B------:R-:W-:-:S06]  /*0fa0*/  DADD R76, R76, R54 ;  /* 0x000000004c4c7229 */ /* 0x000fcc0000000036 */
[----:B------:R-:W-:Y:S02]  /*0fb0*/  DADD R62, R62, R84 ;  /* 0x000000003e3e7229 */ /* 0x000fe40000000054 */
[--C-:B------:R-:W-:Y:S02]  /*0fc0*/  DADD R8, R8, R20.reuse ;  /* 0x0000000008087229 */ /* 0x100fe40000000014 */
[----:B------:R-:W-:Y:S02]  /*0fd0*/  DADD R20, R74, R20 ;  /* 0x000000004a147229 */ /* 0x000fe40000000014 */
[----:B------:R-:W-:Y:S01]  /*0fe0*/  DADD R72, R76, R72 ;  /* 0x000000004c487229 */ /* 0x000fe20000000048 */
[----:B------:R-:W2:Y:S01]  /*0ff0*/  LDG.E.64.CONSTANT R74, desc[UR4][R18.64+0x1030] ;  /* 0x00103004124a7981 */ /* 0x000ea2000c1e9b00 */
[----:B------:R-:W-:-:S03]  /*1000*/  DADD R62, R62, R60 ;  /* 0x000000003e3e7229 */ /* 0x000fc6000000003c */
[----:B------:R-:W3:Y:S01]  /*1010*/  LDG.E.64.CONSTANT R76, desc[UR4][R24.64+0x618190] ;  /* 0x61819004184c7981 */ /* 0x000ee2000c1e9b00 */
[--C-:B------:R-:W-:Y:S02]  /*1020*/  DADD R52, R52, R84.reuse ;  /* 0x0000000034347229 */ /* 0x100fe40000000054 */
[----:B------:R-:W-:Y:S02]  /*1030*/  DADD R84, R20, R84 ;  /* 0x0000000014547229 */ /* 0x000fe40000000054 */
[----:B------:R-:W-:Y:S02]  /*1040*/  DADD R20, R62, R82 ;  /* 0x000000003e147229 */ /* 0x000fe40000000052 */
[----:B------:R-:W-:Y:S02]  /*1050*/  DADD R8, R8, R64 ;  /* 0x0000000008087229 */ /* 0x000fe40000000040 */
[----:B------:R-:W-:Y:S01]  /*1060*/  DADD R78, R72, R78 ;  /* 0x00000000484e7229 */ /* 0x000fe2000000004e */
[----:B------:R-:W4:Y:S01]  /*1070*/  LDG.E.64.CONSTANT R72, desc[UR4][R18.64+0x61a1d0] ;  /* 0x61a1d00412487981 */ /* 0x000f22000c1e9b00 */
[----:B------:R-:W-:-:S02]  /*1080*/  DADD R12, R12, R54 ;  /* 0x000000000c0c7229 */ /* 0x000fc40000000036 */
[----:B------:R-:W-:Y:S02]  /*1090*/  DADD R20, R20, R64 ;  /* 0x0000000014147229 */ /* 0x000fe40000000040 */
[----:B------:R-:W-:Y:S02]  /*10a0*/  DADD R8, R8, R66 ;  /* 0x0000000008087229 */ /* 0x000fe40000000042 */
[--C-:B------:R-:W-:Y:S02]  /*10b0*/  DADD R54, R54, R60.reuse ;  /* 0x0000000036367229 */ /* 0x100fe4000000003c */
[--C-:B------:R-:W-:Y:S02]  /*10c0*/  DADD R80, R80, R60.reuse ;  /* 0x0000000050507229 */ /* 0x100fe4000000003c */
[----:B------:R-:W-:Y:S01]  /*10d0*/  DADD R68, R68, R60 ;  /* 0x0000000044447229 */ /* 0x000fe2000000003c */
[----:B------:R-:W5:Y:S01]  /*10e0*/  LDG.E.64.CONSTANT R60, desc[UR4][R38.64+0x1030] ;  /* 0x00103004263c7981 */ /* 0x000f62000c1e9b00 */
[----:B------:R-:W-:-:S02]  /*10f0*/  DADD R20, R20, R66 ;  /* 0x0000000014147229 */ /* 0x000fc40000000042 */
[--C-:B------:R-:W-:Y:S01]  /*1100*/  DADD R62, R8, R14.reuse ;  /* 0x00000000083e7229 */ /* 0x100fe2000000000e */
[----:B------:R-:W2:Y:S01]  /*1110*/  LDG.E.64.CONSTANT R8, desc[UR4][R18.64+0x8] ;  /* 0x0000080412087981 */ /* 0x000ea2000c1e9b00 */
[----:B------:R-:W-:-:S04]  /*1120*/  DADD R84, R84, R14 ;  /* 0x0000000054547229 */ /* 0x000fc8000000000e */
[----:B------:R-:W-:Y:S02]  /*1130*/  DADD R14, R20, R14 ;  /* 0x00000000140e7229 */ /* 0x000fe4000000000e */
[----:B------:R-:W2:Y:S01]  /*1140*/  LDG.E.64.CONSTANT R20, desc[UR4][R18.64+0x18] ;  /* 0x0000180412147981 */ /* 0x000ea2000c1e9b00 */
[--C-:B------:R-:W-:Y:S02]  /*1150*/  DADD R56, R56, R64.reuse ;  /* 0x0000000038387229 */ /* 0x100fe40000000040 */
[----:B------:R-:W-:Y:S02]  /*1160*/  DADD R64, R46, R64 ;  /* 0x000000002e407229 */ /* 0x000fe40000000040 */
[--C-:B------:R-:W-:Y:S02]  /*1170*/  DADD R54, R54, R82.reuse ;  /* 0x0000000036367229 */ /* 0x100fe40000000052 */
[--C-:B------:R-:W-:Y:S02]  /*1180*/  DADD R80, R80, R82.reuse ;  /* 0x0000000050507229 */ /* 0x100fe40000000052 */
[----:B------:R-:W-:-:S02]  /*1190*/  DADD R82, R68, R82 ;  /* 0x0000000044527229 */ /* 0x000fc40000000052 */
[--C-:B------:R-:W-:Y:S01]  /*11a0*/  DADD R64, R64, R66.reuse ;  /* 0x0000000040407229 */ /* 0x100fe20000000042 */
[----:B------:R-:W2:Y:S01]  /*11b0*/  LDG.E.64.CONSTANT R68, desc[UR4][R38.64+0x20] ;  /* 0x0000200426447981 */ /* 0x000ea2000c1e9b00 */
[----:B------:R-:W-:-:S03]  /*11c0*/  DADD R66, R56, R66 ;  /* 0x0000000038427229 */ /* 0x000fc60000000042 */
[----:B------:R-:W2:Y:S01]  /*11d0*/  LDG.E.64.CONSTANT R56, desc[UR4][R36.64] ;  /* 0x0000000424387981 */ /* 0x000ea2000c1e9b00 */
[----:B------:R-:W-:Y:S01]  /*11e0*/  UMOV UR10, 0x70a3d70a ;  /* 0x70a3d70a000a7882 */ /* 0x000fe20000000000 */
[----:B------:R-:W-:Y:S02]  /*11f0*/  UMOV UR11, 0x40010a3d ;  /* 0x40010a3d000b7882 */ /* 0x000fe40000000000 */
[----:B------:R-:W2:Y:S01]  /*1200*/  LDG.E.64.CONSTANT R36, desc[UR4][R36.64+0x6191a0] ;  /* 0x6191a00424247981 */ /* 0x000ea2000c1e9b00 */
[--C-:B---3--:R-:W-:Y:S02]  /*1210*/  DADD R62, R62, R76.reuse ;  /* 0x000000003e3e7229 */ /* 0x108fe4000000004c */
[--C-:B------:R-:W-:Y:S02]  /*1220*/  DADD R84, R84, R76.reuse ;  /* 0x0000000054547229 */ /* 0x100fe4000000004c */
[----:B------:R-:W-:Y:S01]  /*1230*/  DADD R76, R14, R76 ;  /* 0x000000000e4c7229 */ /* 0x000fe2000000004c */
[----:B------:R-:W3:Y:S07]  /*1240*/  LDG.E.64.CONSTANT R14, desc[UR4][R2.64+0x2040] ;  /* 0x00204004020e7981 */ /* 0x000eee000c1e9b00 */
[----:B----4-:R-:W-:-:S08]  /*1250*/  DADD R76, R76, R72 ;  /* 0x000000004c4c7229 */ /* 0x010fd00000000048 */
[----:B-----5:R-:W-:-:S08]  /*1260*/  DADD R76, R76, R60 ;  /* 0x000000004c4c7229 */ /* 0x020fd0000000003c */
[----:B--2---:R-:W-:-:S08]  /*1270*/  DADD R76, R76, R8 ;  /* 0x000000004c4c7229 */ /* 0x004fd00000000008 */
[----:B------:R-:W-:-:S08]  /*1280*/  DADD R76, R76, R20 ;  /* 0x000000004c4c7229 */ /* 0x000fd00000000014 */
[----:B------:R-:W-:-:S08]  /*1290*/  DADD R76, R76, R74 ;  /* 0x000000004c4c7229 */ /* 0x000fd0000000004a */
[----:B------:R-:W-:Y:S02]  /*12a0*/  DADD R76, R60, R76 ;  /* 0x000000003c4c7229 */ /* 0x000fe4000000004c */
[----:B------:R-:W-:-:S06]  /*12b0*/  DADD R78, R78, R72 ;  /* 0x000000004e4e7229 */ /* 0x000fcc0000000048 */
[----:B------:R-:W-:Y:S02]  /*12c0*/  DADD R76, R8, R76 ;  /* 0x00000000084c7229 */ /* 0x000fe4000000004c */
[--C-:B------:R-:W-:Y:S02]  /*12d0*/  DADD R54, R54, R72.reuse ;  /* 0x0000000036367229 */ /* 0x100fe40000000048 */
[----:B------:R-:W-:Y:S01]  /*12e0*/  DADD R12, R12, R72 ;  /* 0x000000000c0c7229 */ /* 0x000fe20000000048 */
[----:B------:R-:W2:Y:S01]  /*12f0*/  LDG.E.64.CONSTANT R72, desc[UR4][R24.64+0x2050] ;  /* 0x0020500418487981 */ /* 0x000ea2000c1e9b00 */
[----:B------:R-:W-:Y:S02]  /*1300*/  DADD R78, R78, R60 ;  /* 0x000000004e4e7229 */ /* 0x000fe4000000003c */
[----:B------:R-:W-:-:S06]  /*1310*/  DADD R76, R20, R76 ;  /* 0x00000000144c7229 */ /* 0x000fcc000000004c */
[----:B------:R-:W-:Y:S02]  /*1320*/  DADD R60, R60, R78 ;  /* 0x000000003c3c7229 */ /* 0x000fe4000000004e */
[----:B------:R-:W-:Y:S01]  /*1330*/  DADD R76, R74, R76 ;  /* 0x000000004a4c7229 */ /* 0x000fe2000000004c */
[----:B------:R-:W4:Y:S01]  /*1340*/  LDG.E.64.CONSTANT R78, desc[UR4][R90.64+0x8] ;  /* 0x000008045a4e7981 */ /* 0x000f22000c1e9b00 */
[--C-:B------:R-:W-:Y:S02]  /*1350*/  DADD R54, R54, R74.reuse ;  /* 0x0000000036367229 */ /* 0x100fe4000000004a */
[--C-:B------:R-:W-:Y:S02]  /*1360*/  DADD R80, R80, R74.reuse ;  /* 0x0000000050507229 */ /* 0x100fe4000000004a */
[----:B------:R-:W-:Y:S02]  /*1370*/  DADD R82, R82, R74 ;  /* 0x0000000052527229 */ /* 0x000fe4000000004a */
[----:B------:R-:W-:-:S02]  /*1380*/  DFMA R6, R76, UR10, R6 ;  /* 0x0000000a4c067c2b */ /* 0x000fc40008000006 */
[----:B------:R-:W5:Y:S01]  /*1390*/  LDG.E.64.CONSTANT R76, desc[UR4][R90.64+0x18] ;  /* 0x000018045a4c7981 */ /* 0x000f62000c1e9b00 */
[C---:B------:R-:W-:Y:S02]  /*13a0*/  DADD R54, R74.reuse, R54 ;  /* 0x000000004a367229 */ /* 0x040fe40000000036 */
[C---:B------:R-:W-:Y:S02]  /*13b0*/  DADD R80, R74.reuse, R80 ;  /* 0x000000004a507229 */ /* 0x040fe40000000050 */
[----:B------:R-:W-:Y:S01]  /*13c0*/  DADD R82, R74, R82 ;  /* 0x000000004a527229 */ /* 0x000fe20000000052 */
[----:B------:R-:W5:Y:S01]  /*13d0*/  LDG.E.64.CONSTANT R74, desc[UR4][R50.64+0x1020] ;  /* 0x00102004324a7981 */ /* 0x000f62000c1e9b00 */
[----:B------:R-:W-:Y:S02]  /*13e0*/  DADD R84, R84, R8 ;  /* 0x0000000054547229 */ /* 0x000fe40000000008 */
[----:B------:R-:W-:Y:S01]  /*13f0*/  DADD R56, R56, R68 ;  /* 0x0000000038387229 */ /* 0x000fe20000000044 */
[----:B------:R-:W5:Y:S05]  /*1400*/  LDG.E.64.CONSTANT R68, desc[UR4][R50.64+0x1030] ;  /* 0x0010300432447981 */ /* 0x000f6a000c1e9b00 */
[----:B------:R-:W-:-:S02]  /*1410*/  DADD R84, R8, R84 ;  /* 0x0000000008547229 */ /* 0x000fc40000000054 */
[--C-:B------:R-:W-:Y:S02]  /*1420*/  DADD R62, R62, R8.reuse ;  /* 0x000000003e3e7229 */ /* 0x100fe40000000008 */
[----:B------:R-:W-:-:S04]  /*1430*/  DADD R8, R40, R8 ;  /* 0x0000000028087229 */ /* 0x000fc80000000008 */
[--C-:B------:R-:W-:Y:S02]  /*1440*/  DADD R84, R84, R20.reuse ;  /* 0x0000000054547229 */ /* 0x100fe40000000014 */
[--C-:B------:R-:W-:Y:S02]  /*1450*/  DADD R62, R62, R20.reuse ;  /* 0x000000003e3e7229 */ /* 0x100fe40000000014 */
[----:B------:R-:W-:-:S04]  /*1460*/  DADD R8, R8, R20 ;  /* 0x0000000008087229 */ /* 0x000fc80000000014 */
[----:B------:R-:W-:Y:S02]  /*1470*/  DADD R20, R20, R84 ;  /* 0x0000000014147229 */ /* 0x000fe40000000054 */
[----:B------:R-:W5:Y:S01]  /*1480*/  LDG.E.64.CONSTANT R84, desc[UR4][R16.64+0x410100] ;  /* 0x4101000410547981 */ /* 0x000f62000c1e9b00 */
[--C-:B---3--:R-:W-:Y:S02]  /*1490*/  DADD R58, R58, R14.reuse ;  /* 0x000000003a3a7229 */ /* 0x108fe4000000000e */
[--C-:B------:R-:W-:Y:S02]  /*14a0*/  DADD R80, R80, R14.reuse ;  /* 0x0000000050507229 */ /* 0x100fe4000000000e */
[----:B------:R-:W-:-:S04]  /*14b0*/  DADD R56, R56, R14 ;  /* 0x0000000038387229 */ /* 0x000fc8000000000e */
[C---:B------:R-:W-:Y:S02]  /*14c0*/  DADD R58, R14.reuse, R58 ;  /* 0x000000000e3a7229 */ /* 0x040fe4000000003a */
[C---:B------:R-:W-:Y:S02]  /*14d0*/  DADD R80, R14.reuse, R80 ;  /* 0x000000000e507229 */ /* 0x040fe40000000050 */
[----:B------:R-:W-:-:S08]  /*14e0*/  DADD R14, R14, R14 ;  /* 0x000000000e0e7229 */ /* 0x000fd0000000000e */
[--C-:B--2---:R-:W-:Y:S02]  /*14f0*/  DADD R14, R14, R72.reuse ;  /* 0x000000000e0e7229 */ /* 0x104fe40000000048 */
[--C-:B------:R-:W-:Y:S02]  /*1500*/  DADD R58, R58, R72.reuse ;  /* 0x000000003a3a7229 */ /* 0x100fe40000000048 */
[--C-:B------:R-:W-:Y:S02]  /*1510*/  DADD R80, R80, R72.reuse ;  /* 0x0000000050507229 */ /* 0x100fe40000000048 */
[----:B------:R-:W-:Y:S02]  /*1520*/  DADD R56, R56, R72 ;  /* 0x0000000038387229 */ /* 0x000fe40000000048 */
[C---:B------:R-:W-:Y:S02]  /*1530*/  DADD R14, R72.reuse, R14 ;  /* 0x00000000480e7229 */ /* 0x040fe4000000000e */
[----:B------:R-:W-:-:S02]  /*1540*/  DADD R58, R72, R58 ;  /* 0x00000000483a7229 */ /* 0x000fc4000000003a */
[----:B------:R-:W-:Y:S02]  /*1550*/  DADD R72, R72, R80 ;  /* 0x0000000048487229 */ /* 0x000fe40000000050 */
[----:B----4-:R-:W-:-:S08]  /*1560*/  DADD R80, R56, R78 ;  /* 0x0000000038507229 */ /* 0x010fd0000000004e */
[----:B-----5:R-:W-:Y:S02]  /*1570*/  DADD R80, R80, R76 ;  /* 0x0000000050507229 */ /* 0x020fe4000000004c */
[----:B------:R-:W-:Y:S01]  /*1580*/  DADD R62, R62, R78 ;  /* 0x000000003e3e7229 */ /* 0x000fe2000000004e */
[----:B------:R-:W2:Y:S01]  /*1590*/  LDG.E.64.CONSTANT R78, desc[UR4][R90.64+-0x1008] ;  /* 0xffeff8045a4e7981 */ /* 0x000ea2000c1e9b00 */
[----:B------:R-:W-:-:S04]  /*15a0*/  DADD R64, R64, R74 ;  /* 0x0000000040407229 */ /* 0x000fc8000000004a */
[--C-:B------:R-:W-:Y:S02]  /*15b0*/  DADD R80, R80, R74.reuse ;  /* 0x0000000050507229 */ /* 0x100fe4000000004a */
[--C-:B------:R-:W-:Y:S02]  /*15c0*/  DADD R66, R66, R74.reuse ;  /* 0x0000000042427229 */ /* 0x100fe4000000004a */
[----:B------:R-:W-:Y:S01]  /*15d0*/  DADD R74, R60, R74 ;  /* 0x000000003c4a7229 */ /* 0x000fe2000000004a */
[----:B------:R-:W3:Y:S01]  /*15e0*/  LDG.E.64.CONSTANT R60, desc[UR4][R18.64+0x411130] ;  /* 0x41113004123c7981 */ /* 0x000ee2000c1e9b00 */
[----:B------:R-:W-:-:S03]  /*15f0*/  DADD R76, R62, R76 ;  /* 0x000000003e4c7229 */ /* 0x000fc6000000004c */
[----:B------:R-:W4:Y:S01]  /*1600*/  LDG.E.64.CONSTANT R62, desc[UR4][R10.64+0x6191a0] ;  /* 0x6191a0040a3e7981 */ /* 0x000f22000c1e9b00 */
[----:B------:R-:W-:-:S08]  /*1610*/  DADD R80, R80, R68 ;  /* 0x0000000050507229 */ /* 0x000fd00000000044 */
[--C-:B------:R-:W-:Y:S02]  /*1620*/  DADD R80, R80, R70.reuse ;  /* 0x0000000050507229 */ /* 0x100fe40000000046 */
[----:B------:R-:W-:Y:S01]  /*1630*/  DADD R70, R72, R70 ;  /* 0x0000000048467229 */ /* 0x000fe20000000046 */
[----:B------:R-:W5:Y:S01]  /*1640*/  LDG.E.64.CONSTANT R72, desc[UR4][R10.64+0x6191b0] ;  /* 0x6191b0040a487981 */ /* 0x000f62000c1e9b00 */
[--C-:B------:R-:W-:Y:S02]  /*1650*/  DADD R64, R64, R68.reuse ;  /* 0x0000000040407229 */ /* 0x100fe40000000044 */
[--C-:B------:R-:W-:Y:S02]  /*1660*/  DADD R66, R66, R68.reuse ;  /* 0x0000000042427229 */ /* 0x100fe40000000044 */
[----:B------:R-:W-:Y:S01]  /*1670*/  DADD R68, R74, R68 ;  /* 0x000000004a447229 */ /* 0x000fe20000000044 */
[----:B------:R-:W2:Y:S01]  /*1680*/  LDG.E.64.CONSTANT R74, desc[UR4][R16.64+0x6191a0] ;  /* 0x6191a004104a7981 */ /* 0x000ea2000c1e9b00 */
[----:B------:R-:W-:-:S02]  /*1690*/  DADD R80, R80, R84 ;  /* 0x0000000050507229 */ /* 0x000fc40000000054 */
[--C-:B------:R-:W-:Y:S02]  /*16a0*/  DADD R82, R82, R84.reuse ;  /* 0x0000000052527229 */ /* 0x100fe40000000054 */
[----:B------:R-:W-:Y:S01]  /*16b0*/  DADD R84, R76, R84 ;  /* 0x000000004c547229 */ /* 0x000fe20000000054 */
[----:B------:R-:W2:Y:S03]  /*16c0*/  LDG.E.64.CONSTANT R76, desc[UR4][R90.64+-0x1018] ;  /* 0xffefe8045a4c7981 */ /* 0x000ea6000c1e9b00 */
[--C-:B------:R-:W-:Y:S02]  /*16d0*/  DADD R80, R80, R88.reuse ;  /* 0x0000000050507229 */ /* 0x100fe40000000058 */
[--C-:B------:R-:W-:Y:S02]  /*16e0*/  DADD R82, R82, R88.reuse ;  /* 0x0000000052527229 */ /* 0x100fe40000000058 */
[----:B------:R-:W-:-:S02]  /*16f0*/  DADD R88, R84, R88 ;  /* 0x0000000054587229 */ /* 0x000fc40000000058 */
[----:B------:R-:W2:Y:S04]  /*1700*/  LDG.E.64.CONSTANT R84, desc[UR4][R10.64+0x618180] ;  /* 0x618180040a547981 */ /* 0x000ea8000c1e9b00 */
[----:B------:R-:W2:Y:S01]  /*1710*/  LDG.E.64.CONSTANT R90, desc[UR4][R10.64+0x411130] ;  /* 0x411130040a5a7981 */ /* 0x000ea2000c1e9b00 */
[----:B---3--:R-:W-:Y:S02]  /*1720*/  DADD R80, R80, R60 ;  /* 0x0000000050507229 */ /* 0x008fe4000000003c */
[----:B----4-:R-:W-:-:S06]  /*1730*/  DADD R88, R88, R62 ;  /* 0x0000000058587229 */ /* 0x010fcc000000003e */
[----:B------:R-:W-:Y:S01]  /*1740*/  DADD R80, R80, R62 ;  /* 0x0000000050507229 */ /* 0x000fe2000000003e */
[----:B------:R-:W3:Y:S01]  /*1750*/  LDG.E.64.CONSTANT R62, desc[UR4][R10.64+0x618190] ;  /* 0x618190040a3e7981 */ /* 0x000ee2000c1e9b00 */
[--C-:B------:R-:W-:Y:S02]  /*1760*/  DADD R64, R64, R60.reuse ;  /* 0x0000000040407229 */ /* 0x100fe4000000003c */
[--C-:B------:R-:W-:Y:S02]  /*1770*/  DADD R14, R14, R60.reuse ;  /* 0x000000000e0e7229 */ /* 0x100fe4000000003c */
[----:B------:R-:W-:Y:S02]  /*1780*/  DADD R26, R26, R60 ;  /* 0x000000001a1a7229 */ /* 0x000fe4000000003c */
[--C-:B-----5:R-:W-:Y:S01]  /*1790*/  DADD R80, R80, R72.reuse ;  /* 0x0000000050507229 */ /* 0x120fe20000000048 */
[----:B------:R-:W4:Y:S01]  /*17a0*/  LDG.E.64.CONSTANT R60, desc[UR4][R16.64+0x6191b0] ;  /* 0x6191b004103c7981 */ /* 0x000f22000c1e9b00 */
[----:B------:R-:W-:-:S03]  /*17b0*/  DADD R88, R88, R72 ;  /* 0x0000000058587229 */ /* 0x000fc60000000048 */
[----:B------:R-:W5:Y:S01]  /*17c0*/  LDG.E.64.CONSTANT R72, desc[UR4][R38.64+0x1028] ;  /* 0x0010280426487981 */ /* 0x000f62000c1e9b00 */
[--C-:B--2---:R-:W-:Y:S02]  /*17d0*/  DADD R64, R64, R74.reuse ;  /* 0x0000000040407229 */ /* 0x104fe4000000004a */
[--C-:B------:R-:W-:Y:S02]  /*17e0*/  DADD R66, R66, R74.reuse ;  /* 0x0000000042427229 */ /* 0x100fe4000000004a */
[--C-:B------:R-:W-:Y:S02]  /*17f0*/  DADD R68, R68, R74.reuse ;  /* 0x0000000044447229 */ /* 0x100fe4000000004a */
[----:B------:R-:W-:Y:S01]  /*1800*/  DADD R80, R80, R74 ;  /* 0x0000000050507229 */ /* 0x000fe2000000004a */
[----:B------:R-:W2:Y:S01]  /*1810*/  LDG.E.64.CONSTANT R74, desc[UR4][R38.64+0x1038] ;  /* 0x00103804264a7981 */ /* 0x000ea2000c1e9b00 */
[----:B------:R-:W-:-:S03]  /*1820*/  DADD R76, R76, R78 ;  /* 0x000000004c4c7229 */ /* 0x000fc6000000004e */
[----:B------:R-:W2:Y:S05]  /*1830*/  LDG.E.64.CONSTANT R78, desc[UR4][R18.64+0x1028] ;  /* 0x00102804124e7981 */ /* 0x000eaa000c1e9b00 */
[----:B------:R-:W-:Y:S01]  /*1840*/  DADD R84, R76, R84 ;  /* 0x000000004c547229 */ /* 0x000fe20000000054 */
[----:B------:R-:W2:Y:S04]  /*1850*/  LDG.E.64.CONSTANT R38, desc[UR4][R38.64+0x6191c0] ;  /* 0x6191c00426267981 */ /* 0x000ea8000c1e9b00 */
[----:B------:R-:W2:Y:S03]  /*1860*/  LDG.E.64.CONSTANT R76, desc[UR4][R18.64+0x1038] ;  /* 0x00103804124c7981 */ /* 0x000ea6000c1e9b00 */
[----:B---3--:R-:W-:Y:S01]  /*1870*/  DADD R84, R84, R62 ;  /* 0x0000000054547229 */ /* 0x008fe2000000003e */
[----:B------:R-:W3:Y:S01]  /*1880*/  LDG.E.64.CONSTANT R62, desc[UR4][R42.64+0x10] ;  /* 0x000010042a3e7981 */ /* 0x000ee2000c1e9b00 */
[----:B----4-:R-:W-:-:S02]  /*1890*/  DADD R80, R80, R60 ;  /* 0x0000000050507229 */ /* 0x010fc4000000003c */
[----:B-----5:R-:W-:-:S04]  /*18a0*/  DADD R70, R70, R72 ;  /* 0x0000000046467229 */ /* 0x020fc80000000048 */
[----:B------:R-:W-:Y:S02]  /*18b0*/  DADD R84, R84, R72 ;  /* 0x0000000054547229 */ /* 0x000fe40000000048 */
[----:B------:R-:W-:Y:S02]  /*18c0*/  DFMA R6, R80, 0.75, R6 ;  /* 0x3fe800005006782b */ /* 0x000fe40000000006 */
[----:B------:R-:W-:-:S04]  /*18d0*/  DADD R70, R72, R70 ;  /* 0x0000000048467229 */ /* 0x000fc80000000046 */
[----:B--2---:R-:W-:Y:S02]  /*18e0*/  DADD R84, R84, R74 ;  /* 0x0000000054547229 */ /* 0x004fe4000000004a */
[----:B------:R-:W-:Y:S02]  /*18f0*/  DFMA R56, R56, UR12, R6 ;  /* 0x0000000c38387c2b */ /* 0x000fe40008000006 */
[----:B------:R-:W2:Y:S01]  /*1900*/  LDG.E.64.CONSTANT R6, desc[UR4][R32.64+0x1020] ;  /* 0x0010200420067981 */ /* 0x000ea2000c1e9b00 */
[----:B------:R-:W-:-:S03]  /*1910*/  DADD R70, R70, R74 ;  /* 0x0000000046467229 */ /* 0x000fc6000000004a */
[----:B------:R-:W-:Y:S02]  /*1920*/  DADD R84, R84, R78 ;  /* 0x0000000054547229 */ /* 0x000fe4000000004e */
[----:B------:R-:W-:-:S03]  /*1930*/  DADD R64, R64, R60 ;  /* 0x0000000040407229 */ /* 0x000fc6000000003c */
[----:B------:R-:W-:-:S03]  /*1940*/  DADD R70, R74, R70 ;  /* 0x000000004a467229 */ /* 0x000fc60000000046 */
[----:B------:R-:W-:Y:S02]  /*1950*/  DADD R84, R84, R76 ;  /* 0x0000000054547229 */ /* 0x000fe4000000004c */
[--C-:B------:R-:W-:Y:S02]  /*1960*/  DADD R66, R66, R60.reuse ;  /* 0x0000000042427229 */ /* 0x100fe4000000003c */
[----:B------:R-:W-:Y:S01]  /*1970*/  DADD R68, R68, R60 ;  /* 0x0000000044447229 */ /* 0x000fe2000000003c */
[----:B------:R-:W4:Y:S01]  /*1980*/  LDG.E.64.CONSTANT R60, desc[UR4][R34.64+0x1030] ;  /* 0x00103004223c7981 */ /* 0x000f22000c1e9b00 */
[----:B------:R-:W-:Y:S02]  /*1990*/  DADD R72, R72, R74 ;  /* 0x0000000048487229 */ /* 0x000fe4000000004a */
[--C-:B------:R-:W-:Y:S02]  /*19a0*/  DADD R74, R70, R4.reuse ;  /* 0x00000000464a7229 */ /* 0x100fe40000000004 */
[----:B------:R-:W-:Y:S01]  /*19b0*/  DADD R80, R84, R4 ;  /* 0x0000000054507229 */ /* 0x000fe20000000004 */
[----:B------:R-:W5:Y:S04]  /*19c0*/  LDG.E.64.CONSTANT R70, desc[UR4][R50.64+0x2040] ;  /* 0x0020400432467981 */ /* 0x000f68000c1e9b00 */
[----:B------:R-:W5:Y:S01]  /*19d0*/  LDG.E.64.CONSTANT R84, desc[UR4][R16.64+0x411120] ;  /* 0x4111200410547981 */ /* 0x000f62000c1e9b00 */
[----:B------:R-:W-:-:S02]  /*19e0*/  DADD R4, R74, R30 ;  /* 0x000000004a047229 */ /* 0x000fc4000000001e */
[----:B------:R-:W-:Y:S01]  /*19f0*/  DADD R80, R80, R30 ;  /* 0x0000000050507229 */ /* 0x000fe2000000001e */
[----:B------:R0:W5:Y:S04]  /*1a00*/  LDG.E.64.CONSTANT R74, desc[UR4][R10.64+0x411120] ;  /* 0x411120040a4a7981 */ /* 0x000168000c1e9b00 */
[----:B------:R-:W5:Y:S01]  /*1a10*/  LDG.E.64.CONSTANT R30, desc[UR4][R50.64+0x2050] ;  /* 0x00205004321e7981 */ /* 0x000f62000c1e9b00 */
[--C-:B------:R-:W-:Y:S02]  /*1a20*/  DADD R14, R14, R78.reuse ;  /* 0x000000000e0e7229 */ /* 0x100fe4000000004e */
[----:B------:R-:W-:-:S06]  /*1a30*/  DADD R26, R26, R78 ;  /* 0x000000001a1a7229 */ /* 0x000fcc000000004e */
[C---:B------:R-:W-:Y:S02]  /*1a40*/  DADD R14, R78.reuse, R14 ;  /* 0x000000004e0e7229 */ /* 0x040fe4000000000e */
[----:B------:R-:W-:Y:S02]  /*1a50*/  DADD R26, R78, R26 ;  /* 0x000000004e1a7229 */ /* 0x000fe4000000001a */
[----:B------:R-:W-:Y:S02]  /*1a60*/  DADD R12, R12, R78 ;  /* 0x000000000c0c7229 */ /* 0x000fe4000000004e */
[--C-:B---3--:R-:W-:Y:S02]  /*1a70*/  DADD R80, R80, R62.reuse ;  /* 0x0000000050507229 */ /* 0x108fe4000000003e */
[--C-:B------:R-:W-:Y:S02]  /*1a80*/  DADD R68, R68, R62.reuse ;  /* 0x0000000044447229 */ /* 0x100fe4000000003e */
[----:B------:R-:W-:Y:S01]  /*1a90*/  DADD R82, R82, R62 ;  /* 0x0000000052527229 */ /* 0x000fe2000000003e */
[----:B------:R-:W3:Y:S01]  /*1aa0*/  LDG.E.64.CONSTANT R62, desc[UR4][R16.64+0x411130] ;  /* 0x41113004103e7981 */ /* 0x000ee2000c1e9b00 */
[----:B------:R-:W-:-:S02]  /*1ab0*/  DADD R14, R14, R76 ;  /* 0x000000000e0e7229 */ /* 0x000fc4000000004c */
[--C-:B------:R-:W-:Y:S02]  /*1ac0*/  DADD R26, R26, R76.reuse ;  /* 0x000000001a1a7229 */ /* 0x100fe4000000004c */
[----:B------:R-:W-:-:S04]  /*1ad0*/  DADD R12, R12, R76 ;  /* 0x000000000c0c7229 */ /* 0x000fc8000000004c */
[C---:B------:R-:W-:Y:S02]  /*1ae0*/  DADD R14, R76.reuse, R14 ;  /* 0x000000004c0e7229 */ /* 0x040fe4000000000e */
[----:B------:R-:W-:Y:S02]  /*1af0*/  DADD R26, R76, R26 ;  /* 0x000000004c1a7229 */ /* 0x000fe4000000001a */
[--C-:B--2---:R-:W-:Y:S02]  /*1b00*/  DADD R80, R80, R6.reuse ;  /* 0x0000000050507229 */ /* 0x104fe40000000006 */
[--C-:B------:R-:W-:Y:S02]  /*1b10*/  DADD R12, R12, R6.reuse ;  /* 0x000000000c0c7229 */ /* 0x100fe40000000006 */
[--C-:B------:R-:W-:Y:S02]  /*1b20*/  DADD R14, R14, R6.reuse ;  /* 0x000000000e0e7229 */ /* 0x100fe40000000006 */
[----:B------:R-:W-:Y:S01]  /*1b30*/  DADD R26, R26, R6 ;  /* 0x000000001a1a7229 */ /* 0x000fe20000000006 */
[----:B------:R-:W2:Y:S01]  /*1b40*/  LDG.E.64.CONSTANT R6, desc[UR4][R18.64+0x618190] ;  /* 0x6181900412067981 */ /* 0x000ea2000c1e9b00 */
[----:B----4-:R-:W-:-:S02]  /*1b50*/  DADD R80, R80, R60 ;  /* 0x0000000050507229 */ /* 0x010fc4000000003c */
[----:B------:R-:W-:Y:S02]  /*1b60*/  DADD R12, R12, R60 ;  /* 0x000000000c0c7229 */ /* 0x000fe4000000003c */
[--C-:B-----5:R-:W-:Y:S02]  /*1b70*/  DADD R52, R52, R70.reuse ;  /* 0x0000000034347229 */ /* 0x120fe40000000046 */
[--C-:B0-----:R-:W-:Y:S02]  /*1b80*/  DADD R10, R22, R70.reuse ;  /* 0x00000000160a7229 */ /* 0x101fe40000000046 */
[--C-:B------:R-:W-:Y:S01]  /*1b90*/  DADD R80, R80, R70.reuse ;  /* 0x0000000050507229 */ /* 0x100fe20000000046 */
[----:B------:R-:W4:Y:S01]  /*1ba0*/  LDG.E.64.CONSTANT R22, desc[UR4][R2.64+0x6191a0] ;  /* 0x6191a00402167981 */ /* 0x000f22000c1e9b00 */
[----:B------:R-:W-:Y:S02]  /*1bb0*/  DADD R70, R58, R70 ;  /* 0x000000003a467229 */ /* 0x000fe40000000046 */
[----:B------:R-:W-:-:S02]  /*1bc0*/  DADD R14, R14, R60 ;  /* 0x000000000e0e7229 */ /* 0x000fc4000000003c */
[----:B------:R-:W-:Y:S02]  /*1bd0*/  DADD R26, R26, R60 ;  /* 0x000000001a1a7229 */ /* 0x000fe4000000003c */
[----:B------:R-:W-:Y:S02]  /*1be0*/  DADD R58, R52, R30 ;  /* 0x00000000343a7229 */ /* 0x000fe4000000001e */
[----:B------:R-:W-:Y:S02]  /*1bf0*/  DADD R52, R48, R84 ;  /* 0x0000000030347229 */ /* 0x000fe40000000054 */
[----:B------:R-:W-:Y:S01]  /*1c00*/  DADD R80, R80, R30 ;  /* 0x0000000050507229 */ /* 0x000fe2000000001e */
[----:B------:R-:W5:Y:S01]  /*1c10*/  LDG.E.64.CONSTANT R48, desc[UR4][R24.64+0x6191b0] ;  /* 0x6191b00418307981 */ /* 0x000f62000c1e9b00 */
[----:B------:R-:W-:-:S03]  /*1c20*/  DADD R60, R12, R84 ;  /* 0x000000000c3c7229 */ /* 0x000fc60000000054 */
[----:B------:R-:W5:Y:S01]  /*1c30*/  LDG.E.64.CONSTANT R12, desc[UR4][R16.64+0x61a1c0] ;  /* 0x61a1c004100c7981 */ /* 0x000f62000c1e9b00 */
[----:B------:R-:W-:Y:S02]  /*1c40*/  DADD R10, R10, R30 ;  /* 0x000000000a0a7229 */ /* 0x000fe4000000001e */
[----:B------:R-:W-:Y:S02]  /*1c50*/  DADD R72, R78, R72 ;  /* 0x000000004e487229 */ /* 0x000fe40000000048 */
[----:B------:R-:W-:Y:S02]  /*1c60*/  DADD R30, R70, R30 ;  /* 0x00000000461e7229 */ /* 0x000fe4000000001e */
[--C-:B------:R-:W-:Y:S01]  /*1c70*/  DADD R80, R80, R74.reuse ;  /* 0x0000000050507229 */ /* 0x100fe2000000004a */
[----:B------:R-:W5:Y:S01]  /*1c80*/  LDG.E.64.CONSTANT R70, desc[UR4][R2.64+0x3060] ;  /* 0x0030600402467981 */ /* 0x000f62000c1e9b00 */
[----:B------:R-:W-:-:S03]  /*1c90*/  DADD R26, R26, R74 ;  /* 0x000000001a1a7229 */ /* 0x000fc6000000004a */
[----:B------:R-:W5:Y:S01]  /*1ca0*/  LDG.E.64.CONSTANT R74, desc[UR4][R16.64+0x61a1d0] ;  /* 0x61a1d004104a7981 */ /* 0x000f62000c1e9b00 */
[----:B------:R-:W-:Y:S02]  /*1cb0*/  DADD R78, R78, R76 ;  /* 0x000000004e4e7229 */ /* 0x000fe4000000004c */
[----:B------:R-:W-:Y:S01]  /*1cc0*/  DADD R72, R76, R72 ;  /* 0x000000004c487229 */ /* 0x000fe20000000048 */
[----:B------:R-:W5:Y:S01]  /*1cd0*/  LDG.E.64.CONSTANT R76, desc[UR4][R24.64+0x3070] ;  /* 0x00307004184c7981 */ /* 0x000f62000c1e9b00 */
[----:B------:R-:W-:Y:S02]  /*1ce0*/  DADD R80, R80, R90 ;  /* 0x0000000050507229 */ /* 0x000fe4000000005a */
[----:B------:R-:W-:-:S06]  /*1cf0*/  DADD R58, R58, R84 ;  /* 0x000000003a3a7229 */ /* 0x000fcc0000000054 */
[----:B------:R-:W-:Y:S02]  /*1d00*/  DADD R84, R80, R84 ;  /* 0x0000000050547229 */ /* 0x000fe40000000054 */
[----:B------:R-:W5:Y:S01]  /*1d10*/  LDG.E.64.CONSTANT R80, desc[UR4][R18.64+0x3068] ;  /* 0x0030680412507981 */ /* 0x000f62000c1e9b00 */
[----:B------:R-:W-:-:S08]  /*1d20*/  DADD R4, R4, R36 ;  /* 0x0000000004047229 */ /* 0x000fd00000000024 */
[----:B------:R-:W-:Y:S02]  /*1d30*/  DADD R4, R4, R38 ;  /* 0x0000000004047229 */ /* 0x000fe40000000026 */
[--C-:B---3--:R-:W-:Y:S02]  /*1d40*/  DADD R52, R52, R62.reuse ;  /* 0x0000000034347229 */ /* 0x108fe4000000003e */
[--C-:B------:R-:W-:Y:S02]  /*1d50*/  DADD R58, R58, R62.reuse ;  /* 0x000000003a3a7229 */ /* 0x100fe4000000003e */
[--C-:B------:R-:W-:Y:S02]  /*1d60*/  DADD R60, R60, R62.reuse ;  /* 0x000000003c3c7229 */ /* 0x100fe4000000003e */
[----:B------:R-:W-:Y:S01]  /*1d70*/  DADD R84, R84, R62 ;  /* 0x0000000054547229 */ /* 0x000fe2000000003e */
[----:B------:R-:W3:Y:S07]  /*1d80*/  LDG.E.64.CONSTANT R62, desc[UR4][R18.64+0x3078] ;  /* 0x00307804123e7981 */ /* 0x000eee000c1e9b00 */
[----:B------:R-:W-:Y:S01]  /*1d90*/  DADD R84, R84, R36 ;  /* 0x0000000054547229 */ /* 0x000fe20000000024 */
[----:B------:R-:W3:Y:S07]  /*1da0*/  LDG.E.64.CONSTANT R36, desc[UR4][R32.64+0x3060] ;  /* 0x0030600420247981 */ /* 0x000eee000c1e9b00 */
[----:B------:R-:W-:-:S02]  /*1db0*/  DADD R38, R84, R38 ;  /* 0x0000000054267229 */ /* 0x000fc40000000026 */
[----:B------:R-:W3:Y:S01]  /*1dc0*/  LDG.E.64.CONSTANT R84, desc[UR4][R34.64+0x3070] ;  /* 0x0030700422547981 */ /* 0x000ee2000c1e9b00 */
[----:B------:R-:W-:Y:S02]  /*1dd0*/  DADD R26, R26, R90 ;  /* 0x000000001a1a7229 */ /* 0x000fe4000000005a */
[--C-:B--2---:R-:W-:Y:S01]  /*1de0*/  DADD R68, R68, R6.reuse ;  /* 0x0000000044447229 */ /* 0x104fe20000000006 */
[----:B------:R-:W2:Y:S02]  /*1df0*/  LDG.E.64.CONSTANT R32, desc[UR4][R32.64+0x4080] ;  /* 0x0040800420207981 */ /* 0x000ea4000c1e9b00 */
[--C-:B------:R-:W-:Y:S02]  /*1e00*/  DADD R38, R38, R6.reuse ;  /* 0x0000000026267229 */ /* 0x100fe40000000006 */
[----:B------:R-:W-:Y:S01]  /*1e10*/  DADD R82, R82, R6 ;  /* 0x0000000052527229 */ /* 0x000fe20000000006 */
[----:B------:R-:W2:Y:S04]  /*1e20*/  LDG.E.64.CONSTANT R90, desc[UR4][R18.64+0x61d230] ;  /* 0x61d23004125a7981 */ /* 0x000ea8000c1e9b00 */
[----:B------:R-:W2:Y:S04]  /*1e30*/  LDG.E.64.CONSTANT R6, desc[UR4][R18.64+0x413170] ;  /* 0x4131700412067981 */ /* 0x000ea8000c1e9b00 */
[----:B------:R-:W2:Y:S01]  /*1e40*/  LDG.E.64.CONSTANT R34, desc[UR4][R34.64+0x4090] ;  /* 0x0040900422227981 */ /* 0x000ea2000c1e9b00 */
[----:B----4-:R-:W-:-:S08]  /*1e50*/  DADD R38, R38, R22 ;  /* 0x0000000026267229 */ /* 0x010fd00000000016 */
[----:B-----5:R-:W-:Y:S02]  /*1e60*/  DADD R38, R38, R48 ;  /* 0x0000000026267229 */ /* 0x020fe40000000030 */
[----:B------:R-:W-:-:S06]  /*1e70*/  DADD R58, R58, R12 ;  /* 0x000000003a3a7229 */ /* 0x000fcc000000000c */
[----:B------:R-:W-:Y:S02]  /*1e80*/  DADD R38, R38, R12 ;  /* 0x0000000026267229 */ /* 0x000fe4000000000c */
[----:B------:R-:W-:Y:S02]  /*1e90*/  DADD R28, R28, R70 ;  /* 0x000000001c1c7229 */ /* 0x000fe40000000046 */
[----:B------:R-:W-:-:S04]  /*1ea0*/  DADD R58, R58, R74 ;  /* 0x000000003a3a7229 */ /* 0x000fc8000000004a */
[----:B------:R-:W-:Y:S02]  /*1eb0*/  DADD R38, R38, R74 ;  /* 0x0000000026267229 */ /* 0x000fe4000000004a */
[----:B------:R-:W-:Y:S02]  /*1ec0*/  DADD R54, R54, R70 ;  /* 0x0000000036367229 */ /* 0x000fe40000000046 */
[----:B------:R-:W-:Y:S02]  /*1ed0*/  DADD R28, R76, R28 ;  /* 0x000000004c1c7229 */ /* 0x000fe4000000001c */
[----:B------:R-:W-:Y:S02]  /*1ee0*/  DADD R58, R58, R70 ;  /* 0x000000003a3a7229 */ /* 0x000fe40000000046 */
[--C-:B------:R-:W-:Y:S02]  /*1ef0*/  DADD R60, R60, R22.reuse ;  /* 0x000000003c3c7229 */ /* 0x100fe40000000016 */
[----:B------:R-:W-:-:S02]  /*1f00*/  DADD R14, R14, R22 ;  /* 0x000000000e0e7229 */ /* 0x000fc40000000016 */
[----:B------:R-:W-:Y:S02]  /*1f10*/  DADD R26, R26, R22 ;  /* 0x000000001a1a7229 */ /* 0x000fe40000000016 */
[----:B------:R-:W-:Y:S02]  /*1f20*/  DADD R22, R20, R70 ;  /* 0x0000000014167229 */ /* 0x000fe40000000046 */
[----:B------:R-:W-:Y:S01]  /*1f30*/  DFMA R56, R38, UR14, R56 ;  /* 0x0000000e26387c2b */ /* 0x000fe20008000038 */
[----:B------:R-:W4:Y:S01]  /*1f40*/  LDG.E.64.CONSTANT R20, desc[UR4][R18.64+0x3070] ;  /* 0x0030700412147981 */ /* 0x000f22000c1e9b00 */
[----:B------:R-:W-:Y:S02]  /*1f50*/  DMUL R38, R28, UR12 ;  /* 0x0000000c1c267c28 */ /* 0x000fe40008000000 */
[----:B------:R-:W-:Y:S01]  /*1f60*/  DADD R58, R58, R76 ;  /* 0x000000003a3a7229 */ /* 0x000fe2000000004c */
[----:B------:R-:W5:Y:S01]  /*1f70*/  LDG.E.64.CONSTANT R28, desc[UR4][R24.64+0x61b1f0] ;  /* 0x61b1f004181c7981 */ /* 0x000f62000c1e9b00 */
[----:B------:R-:W-:-:S02]  /*1f80*/  DADD R54, R70, R54 ;  /* 0x0000000046367229 */ /* 0x000fc40000000036 */
[----:B------:R-:W-:-:S04]  /*1f90*/  DADD R70, R70, R22 ;  /* 0x0000000046467229 */ /* 0x000fc80000000016 */
[----:B------:R-:W-:Y:S02]  /*1fa0*/  DFMA R22, R58, 0.75, R38 ;  /* 0x3fe800003a16782b */ /* 0x000fe40000000026 */
[----:B------:R-:W-:Y:S01]  /*1fb0*/  DADD R38, R54, R76 ;  /* 0x0000000036267229 */ /* 0x000fe2000000004c */
[----:B------:R-:W5:Y:S01]  /*1fc0*/  LDG.E.64.CONSTANT R58, desc[UR4][R16.64+0x413160] ;  /* 0x41316004103a7981 */ /* 0x000f62000c1e9b00 */
[----:B------:R-:W-:Y:S02]  /*1fd0*/  DADD R54, R4, R80 ;  /* 0x0000000004367229 */ /* 0x000fe40000000050 */
[--C-:B------:R-:W-:Y:S01]  /*1fe0*/  DADD R10, R10, R12.reuse ;  /* 0x000000000a0a7229 */ /* 0x100fe2000000000c */
[----:B------:R-:W5:Y:S01]  /*1ff0*/  LDG.E.64.CONSTANT R4, desc[UR4][R2.64+0x413160] ;  /* 0x4131600402047981 */ /* 0x000f62000c1e9b00 */
[----:B------:R-:W-:Y:S02]  /*2000*/  DADD R30, R30, R12 ;  /* 0x000000001e1e7229 */ /* 0x000fe4000000000c */
[----:B------:R-:W-:Y:S01]  /*2010*/  DADD R52, R52, R80 ;  /* 0x0000000034347229 */ /* 0x000fe20000000050 */
[----:B------:R-:W5:Y:S01]  /*2020*/  LDG.E.64.CONSTANT R12, desc[UR4][R2.64+0x61b1e0] ;  /* 0x61b1e004020c7981 */ /* 0x000f62000c1e9b00 */
[----:B------:R-:W-:-:S02]  /*2030*/  DADD R60, R60, R48 ;  /* 0x000000003c3c7229 */ /* 0x000fc40000000030 */
[----:B------:R-:W-:Y:S02]  /*2040*/  DADD R70, R70, R76 ;  /* 0x0000000046467229 */ /* 0x000fe4000000004c */
[----:B------:R-:W-:Y:S02]  /*2050*/  DADD R78, R78, R80 ;  /* 0x000000004e4e7229 */ /* 0x000fe40000000050 */
[----:B------:R-:W-:Y:S02]  /*2060*/  DADD R52, R80, R52 ;  /* 0x0000000050347229 */ /* 0x000fe40000000034 */
[----:B------:R-:W-:Y:S02]  /*2070*/  DADD R60, R60, R80 ;  /* 0x000000003c3c7229 */ /* 0x000fe40000000050 */
[----:B------:R-:W-:Y:S02]  /*2080*/  DADD R38, R76, R38 ;  /* 0x000000004c267229 */ /* 0x000fe40000000026 */
[----:B------:R-:W-:-:S02]  /*2090*/  DADD R14, R14, R48 ;  /* 0x000000000e0e7229 */ /* 0x000fc40000000030 */
[----:B------:R-:W-:Y:S02]  /*20a0*/  DADD R26, R26, R48 ;  /* 0x000000001a1a7229 */ /* 0x000fe40000000030 */
[----:B------:R-:W-:Y:S01]  /*20b0*/  DADD R76, R76, R70 ;  /* 0x000000004c4c7229 */ /* 0x000fe20000000046 */
[----:B------:R-:W5:Y:S01]  /*20c0*/  LDG.E.64.CONSTANT R48, desc[UR4][R24.64+0x413170] ;  /* 0x4131700418307981 */ /* 0x000f62000c1e9b00 */
[--C-:B------:R-:W-:Y:S02]  /*20d0*/  DADD R10, R10, R74.reuse ;  /* 0x000000000a0a7229 */ /* 0x100fe4000000004a */
[----:B------:R-:W-:Y:S02]  /*20e0*/  DADD R30, R30, R74 ;  /* 0x000000001e1e7229 */ /* 0x000fe4000000004a */
[--C-:B---3--:R-:W-:Y:S02]  /*20f0*/  DADD R54, R54, R62.reuse ;  /* 0x0000000036367229 */ /* 0x108fe4000000003e */
[----:B------:R-:W-:-:S06]  /*2100*/  DADD R70, R52, R62 ;  /* 0x0000000034467229 */ /* 0x000fcc000000003e */
[----:B------:R-:W-:Y:S02]  /*2110*/  DADD R80, R80, R54 ;  /* 0x0000000050507229 */ /* 0x000fe40000000036 */
[----:B------:R-:W3:Y:S01]  /*2120*/  LDG.E.64.CONSTANT R54, desc[UR4][R42.64+0x3070] ;  /* 0x003070042a367981 */ /* 0x000ee2000c1e9b00 */
[C---:B------:R-:W-:Y:S02]  /*2130*/  DADD R52, R62.reuse, R78 ;  /* 0x000000003e347229 */ /* 0x040fe4000000004e */
[----:B------:R-:W-:Y:S02]  /*2140*/  DADD R78, R62, R70 ;  /* 0x000000003e4e7229 */ /* 0x000fe40000000046 */
[----:B------:R-:W-:Y:S01]  /*2150*/  DADD R74, R60, R62 ;  /* 0x000000003c4a7229 */ /* 0x000fe2000000003e */
[----:B------:R-:W3:Y:S01]  /*2160*/  LDG.E.64.CONSTANT R70, desc[UR4][R16.64+0x413170] ;  /* 0x4131700410467981 */ /* 0x000ee2000c1e9b00 */
[----:B------:R-:W-:-:S04]  /*2170*/  DADD R80, R62, R80 ;  /* 0x000000003e507229 */ /* 0x000fc80000000050 */
[--C-:B------:R-:W-:Y:S02]  /*2180*/  DADD R60, R78, R36.reuse ;  /* 0x000000004e3c7229 */ /* 0x100fe40000000024 */
[----:B------:R-:W3:Y:S01]  /*2190*/  LDG.E.64.CONSTANT R78, desc[UR4][R18.64+0x61b1f0] ;  /* 0x61b1f004124e7981 */ /* 0x000ee2000c1e9b00 */
[--C-:B------:R-:W-:Y:S02]  /*21a0*/  DADD R62, R74, R36.reuse ;  /* 0x000000004a3e7229 */ /* 0x100fe40000000024 */
[----:B------:R-:W-:Y:S01]  /*21b0*/  DADD R80, R80, R36 ;  /* 0x0000000050507229 */ /* 0x000fe20000000024 */
[----:B------:R-:W3:Y:S04]  /*21c0*/  LDG.E.64.CONSTANT R74, desc[UR4][R50.64+0x3070] ;  /* 0x00307004324a7981 */ /* 0x000ee8000c1e9b00 */
[----:B------:R-:W3:Y:S01]  /*21d0*/  LDG.E.64.CONSTANT R36, desc[UR4][R50.64+0x3060] ;  /* 0x0030600432247981 */ /* 0x000ee2000c1e9b00 */
[----:B------:R-:W-:-:S02]  /*21e0*/  DADD R60, R60, R84 ;  /* 0x000000003c3c7229 */ /* 0x000fc40000000054 */
[--C-:B------:R-:W-:Y:S02]  /*21f0*/  DADD R62, R62, R84.reuse ;  /* 0x000000003e3e7229 */ /* 0x100fe40000000054 */
[----:B------:R-:W-:Y:S01]  /*2200*/  DADD R84, R80, R84 ;  /* 0x0000000050547229 */ /* 0x000fe20000000054 */
[----:B------:R-:W3:Y:S07]  /*2210*/  LDG.E.64.CONSTANT R80, desc[UR4][R16.64+0x61b1e0] ;  /* 0x61b1e00410507981 */ /* 0x000eee000c1e9b00 */
[----:B--2---:R-:W-:-:S02]  /*2220*/  DADD R84, R84, R6 ;  /* 0x0000000054547229 */ /* 0x004fc40000000006 */
[--C-:B------:R-:W-:Y:S02]  /*2230*/  DADD R60, R60, R6.reuse ;  /* 0x000000003c3c7229 */ /* 0x100fe40000000006 */
[----:B------:R-:W-:Y:S01]  /*2240*/  DADD R64, R64, R6 ;  /* 0x0000000040407229 */ /* 0x000fe20000000006 */
[----:B------:R-:W2:Y:S01]  /*2250*/  LDG.E.64.CONSTANT R6, desc[UR4][R16.64+0x61b1f0] ;  /* 0x61b1f00410067981 */ /* 0x000ea2000c1e9b00 */
[--C-:B----4-:R-:W-:Y:S02]  /*2260*/  DADD R68, R68, R20.reuse ;  /* 0x0000000044447229 */ /* 0x110fe40000000014 */
[--C-:B------:R-:W-:Y:S02]  /*2270*/  DADD R14, R14, R20.reuse ;  /* 0x000000000e0e7229 */ /* 0x100fe40000000014 */
[----:B------:R-:W-:-:S04]  /*2280*/  DADD R82, R82, R20 ;  /* 0x0000000052527229 */ /* 0x000fc80000000014 */
[C---:B------:R-:W-:Y:S02]  /*2290*/  DADD R68, R20.reuse, R68 ;  /* 0x0000000014447229 */ /* 0x040fe40000000044 */
[----:B------:R-:W-:Y:S02]  /*22a0*/  DADD R14, R20, R14 ;  /* 0x00000000140e7229 */ /* 0x000fe4000000000e */
[----:B-----5:R-:W-:-:S04]  /*22b0*/  DADD R84, R84, R12 ;  /* 0x0000000054547229 */ /* 0x020fc8000000000c */
[----:B------:R-:W-:Y:S02]  /*22c0*/  DADD R68, R68, R4 ;  /* 0x0000000044447229 */ /* 0x000fe40000000004 */
[--C-:B------:R-:W-:Y:S02]  /*22d0*/  DADD R62, R62, R12.reuse ;  /* 0x000000003e3e7229 */ /* 0x100fe4000000000c */
[----:B------:R-:W-:Y:S02]  /*22e0*/  DADD R60, R60, R12 ;  /* 0x000000003c3c7229 */ /* 0x000fe4000000000c */
[----:B------:R-:W-:Y:S02]  /*22f0*/  DADD R84, R84, R28 ;  /* 0x0000000054547229 */ /* 0x000fe4000000001c */
[----:B------:R-:W-:Y:S02]  /*2300*/  DADD R82, R20, R82 ;  /* 0x0000000014527229 */ /* 0x000fe40000000052 */
[----:B------:R-:W-:Y:S01]  /*2310*/  DADD R12, R14, R4 ;  /* 0x000000000e0c7229 */ /* 0x000fe20000000004 */
[----:B------:R-:W4:Y:S01]  /*2320*/  LDG.E.64.CONSTANT R20, desc[UR4][R18.64+0x4090] ;  /* 0x0040900412147981 */ /* 0x000f22000c1e9b00 */
[----:B------:R-:W-:-:S02]  /*2330*/  DADD R62, R62, R28 ;  /* 0x000000003e3e7229 */ /* 0x000fc4000000001c */
[----:B------:R-:W-:Y:S02]  /*2340*/  DFMA R22, R84, UR18, R22 ;  /* 0x0000001254167c2b */ /* 0x000fe40008000016 */
[----:B------:R-:W-:Y:S01]  /*2350*/  DADD R14, R68, R48 ;  /* 0x00000000440e7229 */ /* 0x000fe20000000030 */
[----:B------:R-:W5:Y:S01]  /*2360*/  LDG.E.64.CONSTANT R84, desc[UR4][R24.64+0x61c210] ;  /* 0x61c2100418547981 */ /* 0x000f62000c1e9b00 */
[----:B------:R-:W-:Y:S02]  /*2370*/  DADD R60, R60, R28 ;  /* 0x000000003c3c7229 */ /* 0x000fe4000000001c */
[----:B------:R-:W-:Y:S01]  /*2380*/  DADD R82, R82, R4 ;  /* 0x0000000052527229 */ /* 0x000fe20000000004 */
[----:B------:R-:W5:Y:S01]  /*2390*/  LDG.E.64.CONSTANT R4, desc[UR4][R2.64+0x4080] ;  /* 0x0040800402047981 */ /* 0x000f62000c1e9b00 */
[----:B------:R-:W-:Y:S02]  /*23a0*/  DADD R62, R62, R58 ;  /* 0x000000003e3e7229 */ /* 0x000fe4000000003a */
[----:B------:R-:W-:-:S02]  /*23b0*/  DFMA R14, R14, UR20, R22 ;  /* 0x000000140e0e7c2b */ /* 0x000fc40008000016 */
[----:B------:R-:W-:Y:S01]  /*23c0*/  DADD R22, R10, R58 ;  /* 0x000000000a167229 */ /* 0x000fe2000000003a */
[----:B------:R-:W5:Y:S01]  /*23d0*/  LDG.E.64.CONSTANT R10, desc[UR4][R18.64+0x4088] ;  /* 0x00408804120a7981 */ /* 0x000f62000c1e9b00 */
[--C-:B------:R-:W-:Y:S02]  /*23e0*/  DADD R12, R12, R48.reuse ;  /* 0x000000000c0c7229 */ /* 0x100fe40000000030 */
[----:B------:R-:W-:Y:S01]  /*23f0*/  DADD R48, R82, R48 ;  /* 0x0000000052307229 */ /* 0x000fe20000000030 */
[----:B------:R-:W5:Y:S01]  /*2400*/  LDG.E.64.CONSTANT R82, desc[UR4][R50.64+0x50a0] ;  /* 0x0050a00432527981 */ /* 0x000f62000c1e9b00 */
[----:B---3--:R-:W-:-:S08]  /*2410*/  DADD R26, R26, R54 ;  /* 0x000000001a1a7229 */ /* 0x008fd00000000036 */
[----:B------:R-:W-:Y:S02]  /*2420*/  DADD R28, R26, R58 ;  /* 0x000000001a1c7229 */ /* 0x000fe4000000003a */
[--C-:B------:R-:W-:Y:S01]  /*2430*/  DADD R30, R30, R54.reuse ;  /* 0x000000001e1e7229 */ /* 0x100fe20000000036 */
[----:B------:R-:W3:Y:S01]  /*2440*/  LDG.E.64.CONSTANT R26, desc[UR4][R18.64+0x4098] ;  /* 0x00409804121a7981 */ /* 0x000ee2000c1e9b00 */
[----:B------:R-:W-:-:S03]  /*2450*/  DADD R58, R66, R54 ;  /* 0x00000000423a7229 */ /* 0x000fc60000000036 */
[----:B------:R-:W3:Y:S01]  /*2460*/  LDG.E.64.CONSTANT R54, desc[UR4][R24.64+0x4090] ;  /* 0x0040900418367981 */ /* 0x000ee2000c1e9b00 */
[----:B------:R-:W-:-:S03]  /*2470*/  DADD R66, R28, R70 ;  /* 0x000000001c427229 */ /* 0x000fc60000000046 */
[----:B------:R-:W3:Y:S01]  /*2480*/  LDG.E.64.CONSTANT R28, desc[UR4][R16.64+0x414180] ;  /* 0x41418004101c7981 */ /* 0x000ee2000c1e9b00 */
[--C-:B------:R-:W-:Y:S02]  /*2490*/  DADD R30, R30, R78.reuse ;  /* 0x000000001e1e7229 */ /* 0x100fe4000000004e */
[--C-:B------:R-:W-:Y:S02]  /*24a0*/  DADD R58, R58, R78.reuse ;  /* 0x000000003a3a7229 */ /* 0x100fe4000000004e */
[----:B------:R-:W-:Y:S02]  /*24b0*/  DADD R78, R66, R78 ;  /* 0x00000000424e7229 */ /* 0x000fe4000000004e */
[--C-:B------:R-:W-:Y:S02]  /*24c0*/  DADD R66, R64, R36.reuse ;  /* 0x0000000040427229 */ /* 0x100fe40000000024 */
[----:B------:R-:W-:Y:S01]  /*24d0*/  DADD R68, R38, R36 ;  /* 0x0000000026447229 */ /* 0x000fe20000000024 */
[----:B------:R-:W3:Y:S04]  /*24e0*/  LDG.E.64.CONSTANT R64, desc[UR4][R24.64+0x414190] ;  /* 0x4141900418407981 */ /* 0x000ee8000c1e9b00 */
[----:B------:R-:W3:Y:S01]  /*24f0*/  LDG.E.64.CONSTANT R38, desc[UR4][R16.64+0x414190] ;  /* 0x4141900410267981 */ /* 0x000ee2000c1e9b00 */
[----:B------:R-:W-:-:S02]  /*2500*/  DADD R22, R22, R70 ;  /* 0x0000000016167229 */ /* 0x000fc40000000046 */
[----:B------:R-:W-:Y:S02]  /*2510*/  DADD R88, R88, R36 ;  /* 0x0000000058587229 */ /* 0x000fe40000000024 */
[----:B------:R-:W-:Y:S01]  /*2520*/  DADD R70, R62, R70 ;  /* 0x000000003e467229 */ /* 0x000fe20000000046 */
[----:B------:R-:W3:Y:S01]  /*2530*/  LDG.E.64.CONSTANT R24, desc[UR4][R24.64+0x50b0] ;  /* 0x0050b00418187981 */ /* 0x000ee2000c1e9b00 */
[----:B------:R-:W-:-:S03]  /*2540*/  DADD R36, R66, R74 ;  /* 0x0000000042247229 */ /* 0x000fc6000000004a */
[----:B------:R-:W3:Y:S04]  /*2550*/  LDG.E.64.CONSTANT R62, desc[UR4][R2.64+0x414180] ;  /* 0x41418004023e7981 */ /* 0x000ee8000c1e9b00 */
[----:B------:R-:W3:Y:S01]  /*2560*/  LDG.E.64.CONSTANT R66, desc[UR4][R2.64+0x61c200] ;  /* 0x61c2000402427981 */ /* 0x000ee2000c1e9b00 */
[--C-:B------:R-:W-:Y:S02]  /*2570*/  DADD R68, R68, R74.reuse ;  /* 0x0000000044447229 */ /* 0x100fe4000000004a */
[----:B------:R-:W-:Y:S01]  /*2580*/  DADD R88, R88, R74 ;  /* 0x0000000058587229 */ /* 0x000fe2000000004a */
[----:B------:R-:W3:Y:S01]  /*2590*/  LDG.E.64.CONSTANT R74, desc[UR4][R42.64+0x50b0] ;  /* 0x0050b0042a4a7981 */ /* 0x000ee2000c1e9b00 */
[----:B------:R-:W-:-:S03]  /*25a0*/  DFMA R14, R78, UR10, R14 ;  /* 0x0000000a4e0e7c2b */ /* 0x000fc6000800000e */
[----:B------:R-:W3:Y:S01]  /*25b0*/  LDG.E.64.CONSTANT R78, desc[UR4][R50.64+0x50b0] ;  /* 0x0050b004324e7981 */ /* 0x000ee2000c1e9b00 */
[--C-:B------:R-:W-:Y:S02]  /*25c0*/  DADD R68, R68, R80.reuse ;  /* 0x0000000044447229 */ /* 0x100fe40000000050 */
[--C-:B------:R-:W-:Y:S01]  /*25d0*/  DADD R36, R36, R80.reuse ;  /* 0x0000000024247229 */ /* 0x100fe20000000050 */
[----:B------:R-:W3:Y:S01]  /*25e0*/  LDG.E.64.CONSTANT R2, desc[UR4][R2.64+0x50a0] ;  /* 0x0050a00402027981 */ /* 0x000ee2000c1e9b00 */
[----:B------:R-:W-:-:S03]  /*25f0*/  DADD R88, R88, R80 ;  /* 0x0000000058587229 */ /* 0x000fc60000000050 */
[----:B------:R-:W3:Y:S01]  /*2600*/  LDG.E.64.CONSTANT R80, desc[UR4][R16.64+0x4151a0] ;  /* 0x4151a00410507981 */ /* 0x000ee2000c1e9b00 */
[----:B------:R-:W-:Y:S02]  /*2610*/  DADD R58, R58, R32 ;  /* 0x000000003a3a7229 */ /* 0x000fe40000000020 */
[----:B--2---:R-:W-:Y:S01]  /*2620*/  DADD R36, R36, R6 ;  /* 0x0000000024247229 */ /* 0x004fe20000000006 */
[----:B------:R-:W2:Y:S05]  /*2630*/  LDG.E.64.CONSTANT R42, desc[UR4][R42.64+0x4090] ;  /* 0x004090042a2a7981 */ /* 0x000eaa000c1e9b00 */
[----:B------:R-:W-:Y:S02]  /*2640*/  DADD R58, R34, R58 ;  /* 0x00000000223a7229 */ /* 0x000fe4000000003a */
[----:B------:R-:W-:-:S02]  /*2650*/  DADD R88, R88, R6 ;  /* 0x0000000058587229 */ /* 0x000fc40000000006 */
[----:B------:R-:W-:Y:S02]  /*2660*/  DADD R68, R68, R6 ;  /* 0x0000000044447229 */ /* 0x000fe40000000006 */
[----:B----4-:R-:W-:Y:S02]  /*2670*/  DADD R60, R60, R20 ;  /* 0x000000003c3c7229 */ /* 0x010fe40000000014 */
[--C-:B-----5:R-:W-:Y:S02]  /*2680*/  DADD R12, R12, R4.reuse ;  /* 0x000000000c0c7229 */ /* 0x120fe40000000004 */
[--C-:B------:R-:W-:Y:S02]  /*2690*/  DADD R36, R36, R4.reuse ;  /* 0x0000000024247229 */ /* 0x100fe40000000004 */
[----:B------:R-:W-:Y:S02]  /*26a0*/  DADD R46, R46, R4 ;  /* 0x000000002e2e7229 */ /* 0x000fe40000000004 */
[----:B------:R-:W-:-:S02]  /*26b0*/  DADD R76, R76, R10 ;  /* 0x000000004c4c7229 */ /* 0x000fc4000000000a */
[----:B------:R-:W-:Y:S02]  /*26c0*/  DADD R4, R4, R12 ;  /* 0x0000000004047229 */ /* 0x000fe4000000000c */
[----:B------:R-:W-:Y:S02]  /*26d0*/  DADD R60, R20, R60 ;  /* 0x00000000143c7229 */ /* 0x000fe4000000003c */
[----:B------:R-:W-:Y:S01]  /*26e0*/  DFMA R14, R88, UR14, R14 ;  /* 0x0000000e580e7c2b */ /* 0x000fe2000800000e */
[----:B------:R-:W4:Y:S01]  /*26f0*/  LDG.E.64.CONSTANT R88, desc[UR4][R50.64+0x4090] ;  /* 0x0040900432587981 */ /* 0x000f22000c1e9b00 */
[----:B---3--:R-:W-:Y:S02]  /*2700*/  DADD R36, R36, R54 ;  /* 0x0000000024247229 */ /* 0x008fe40000000036 */
[----:B------:R-:W-:Y:S02]  /*2710*/  DADD R12, R28, R58 ;  /* 0x000000001c0c7229 */ /* 0x000fe4000000003a */
[----:B------:R-:W-:-:S04]  /*2720*/  DADD R76, R76, R26 ;  /* 0x000000004c4c7229 */ /* 0x000fc8000000001a */
[----:B------:R-:W-:Y:S02]  /*2730*/  DMUL R6, R36, 0.75 ;  /* 0x3fe8000024067828 */ /* 0x000fe40000000000 */
[----:B------:R-:W-:Y:S02]  /*2740*/  DADD R12, R38, R12 ;  /* 0x00000000260c7229 */ /* 0x000fe4000000000c */
[----:B------:R-:W-:-:S04]  /*2750*/  DADD R76, R10, R76 ;  /* 0x000000000a4c7229 */ /* 0x000fc8000000004c */
[----:B------:R-:W-:Y:S02]  /*2760*/  DFMA R52, R52, UR16, R6 ;  /* 0x0000001034347c2b */ /* 0x000fe40008000006 */
[----:B------:R-:W3:Y:S01]  /*2770*/  LDG.E.64.CONSTANT R6, desc[UR4][R18.64+0x414190] ;  /* 0x4141900412067981 */ /* 0x000ee2000c1e9b00 */
[----:B------:R-:W-:Y:S02]  /*2780*/  DADD R58, R62, R60 ;  /* 0x000000003e3a7229 */ /* 0x000fe4000000003c */
[----:B------:R-:W-:Y:S02]  /*2790*/  DADD R12, R66, R12 ;  /* 0x00000000420c7229 */ /* 0x000fe4000000000c */
[----:B------:R-:W-:-:S04]  /*27a0*/  DADD R36, R26, R76 ;  /* 0x000000001a247229 */ /* 0x000fc8000000004c */
[----:B------:R-:W-:Y:S01]  /*27b0*/  DADD R58, R64, R58 ;  /* 0x00000000403a7229 */ /* 0x000fe2000000003a */
[----:B------:R-:W5:Y:S01]  /*27c0*/  LDG.E.64.CONSTANT R76, desc[UR4][R16.64+0x61d230] ;  /* 0x61d23004104c7981 */ /* 0x000f62000c1e9b00 */
[----:B------:R-:W-:-:S03]  /*27d0*/  DADD R60, R84, R12 ;  /* 0x00000000543c7229 */ /* 0x000fc6000000000c */
[----:B------:R-:W4:Y:S01]  /*27e0*/  LDG.E.64.CONSTANT R12, desc[UR4][R50.64+0x4080] ;  /* 0x00408004320c7981 */ /* 0x000f22000c1e9b00 */
[----:B------:R-:W-:Y:S02]  /*27f0*/  DADD R32, R36, R32 ;  /* 0x0000000024207229 */ /* 0x000fe40000000020 */
[----:B------:R-:W-:Y:S01]  /*2800*/  DADD R74, R58, R74 ;  /* 0x000000003a4a7229 */ /* 0x000fe2000000004a */
[----:B------:R-:W5:Y:S04]  /*2810*/  LDG.E.64.CONSTANT R36, desc[UR4][R16.64+0x4151b0] ;  /* 0x4151b00410247981 */ /* 0x000f68000c1e9b00 */
[----:B------:R-:W5:Y:S01]  /*2820*/  LDG.E.64.CONSTANT R58, desc[UR4][R16.64+0x61d220] ;  /* 0x61d22004103a7981 */ /* 0x000f62000c1e9b00 */
[----:B------:R-:W-:-:S03]  /*2830*/  DADD R82, R60, R82 ;  /* 0x000000003c527229 */ /* 0x000fc60000000052 */
[----:B------:R4:W5:Y:S04]  /*2840*/  LDG.E.64.CONSTANT R60, desc[UR4][R16.64+0x61c200] ;  /* 0x61c20004103c7981 */ /* 0x000968000c1e9b00 */
[----:B------:R-:W5:Y:S01]  /*2850*/  LDG.E.64.CONSTANT R50, desc[UR4][R18.64+0x61c210] ;  /* 0x61c2100412327981 */ /* 0x000f62000c1e9b00 */
[----:B------:R-:W-:-:S03]  /*2860*/  DADD R82, R82, R78 ;  /* 0x0000000052527229 */ /* 0x000fc6000000004e */
[----:B------:R-:W5:Y:S01]  /*2870*/  LDG.E.64.CONSTANT R78, desc[UR4][R18.64+0x50b8] ;  /* 0x0050b804124e7981 */ /* 0x000f62000c1e9b00 */
[----:B------:R-:W-:-:S03]  /*2880*/  DADD R74, R74, R80 ;  /* 0x000000004a4a7229 */ /* 0x000fc60000000050 */
[----:B------:R-:W5:Y:S01]  /*2890*/  LDG.E.64.CONSTANT R80, desc[UR4][R18.64+0x50b0] ;  /* 0x0050b00412507981 */ /* 0x000f62000c1e9b00 */
[----:B------:R-:W-:Y:S02]  /*28a0*/  DADD R32, R32, R34 ;  /* 0x0000000020207229 */ /* 0x000fe40000000022 */
[----:B------:R-:W-:Y:S02]  /*28b0*/  DADD R40, R40, R10 ;  /* 0x0000000028287229 */ /* 0x000fe4000000000a */
[----:B------:R-:W-:-:S06]  /*28c0*/  DADD R30, R30, R20 ;  /* 0x000000001e1e7229 */ /* 0x000fcc0000000014 */
[----:B------:R-:W-:Y:S02]  /*28d0*/  DADD R40, R26, R40 ;  /* 0x000000001a287229 */ /* 0x000fe40000000028 */
[----:B------:R-:W-:Y:S02]  /*28e0*/  DADD R46, R54, R46 ;  /* 0x00000000362e7229 */ /* 0x000fe4000000002e */
[----:B------:R-:W-:Y:S02]  /*28f0*/  DADD R30, R20, R30 ;  /* 0x00000000141e7229 */ /* 0x000fe4000000001e */
[----:B--2---:R-:W-:Y:S02]  /*2900*/  DADD R48, R48, R42 ;  /* 0x0000000030307229 */ /* 0x004fe4000000002a */
[----:B------:R-:W-:Y:S02]  /*2910*/  DADD R44, R44, R2 ;  /* 0x000000002c2c7229 */ /* 0x000fe40000000002 */
[----:B------:R-:W-:-:S02]  /*2920*/  DADD R4, R4, R54 ;  /* 0x0000000004047229 */ /* 0x000fc40000000036 */
[----:B------:R-:W-:Y:S02]  /*2930*/  DFMA R52, R46, UR12, R52 ;  /* 0x0000000c2e347c2b */ /* 0x000fe40008000034 */
[----:B------:R-:W-:Y:S02]  /*2940*/  DADD R30, R30, R62 ;  /* 0x000000001e1e7229 */ /* 0x000fe4000000003e */
[----:B------:R-:W-:Y:S02]  /*2950*/  DADD R48, R48, R28 ;  /* 0x0000000030307229 */ /* 0x000fe4000000001c */
[----:B------:R-:W-:Y:S02]  /*2960*/  DADD R54, R54, R4 ;  /* 0x0000000036367229 */ /* 0x000fe40000000004 */
[----:B------:R-:W-:Y:S02]  /*2970*/  DADD R44, R24, R44 ;  /* 0x00000000182c7229 */ /* 0x000fe4000000002c */
[----:B------:R-:W-:-:S02]  /*2980*/  DADD R30, R30, R64 ;  /* 0x000000001e1e7229 */ /* 0x000fc40000000040 */
[----:B------:R-:W-:Y:S02]  /*2990*/  DADD R68, R68, R42 ;  /* 0x0000000044447229 */ /* 0x000fe4000000002a */
[----:B------:R-:W-:Y:S02]  /*29a0*/  DADD R48, R48, R38 ;  /* 0x0000000030307229 */ /* 0x000fe40000000026 */
[----:B------:R-:W-:Y:S02]  /*29b0*/  DFMA R56, R72, UR16, R56 ;  /* 0x0000001048387c2b */ /* 0x000fe40008000038 */
[----:B------:R-:W-:Y:S02]  /*29c0*/  DFMA R8, R8, UR16, R14 ;  /* 0x0000001008087c2b */ /* 0x000fe4000800000e */
[----:B---3--:R-:W-:-:S08]  /*29d0*/  DADD R22, R22, R6 ;  /* 0x0000000016167229 */ /* 0x008fd00000000006 */
[----:B----4-:R-:W-:Y:S02]  /*29e0*/  DADD R16, R22, R12 ;  /* 0x0000000016107229 */ /* 0x010fe4000000000c */
[----:B-----5:R-:W-:Y:S02]  /*29f0*/  DADD R36, R74, R36 ;  /* 0x000000004a247229 */ /* 0x020fe40000000024 */
[----:B------:R-:W-:-:S04]  /*2a00*/  DADD R58, R82, R58 ;  /* 0x00000000523a7229 */ /* 0x000fc8000000003a */
[----:B------:R-:W-:Y:S02]  /*2a10*/  DADD R16, R16, R88 ;  /* 0x0000000010107229 */ /* 0x000fe40000000058 */
[----:B------:R-:W-:Y:S02]  /*2a20*/  DADD R36, R36, R90 ;  /* 0x0000000024247229 */ /* 0x000fe4000000005a */
[----:B------:R-:W-:-:S04]  /*2a30*/  DADD R58, R58, R76 ;  /* 0x000000003a3a7229 */ /* 0x000fc8000000004c */
[----:B------:R-:W-:Y:S02]  /*2a40*/  DADD R16, R16, R60 ;  /* 0x0000000010107229 */ /* 0x000fe4000000003c */
[----:B------:R-:W-:Y:S02]  /*2a50*/  DADD R6, R32, R6 ;  /* 0x0000000020067229 */ /* 0x000fe40000000006 */
[----:B------:R-:W-:Y:S02]  /*2a60*/  DMUL R36, R36, UR10 ;  /* 0x0000000a24247c28 */ /* 0x000fe40008000000 */
[----:B------:R-:W-:Y:S02]  /*2a70*/  DADD R58, R10, R58 ;  /* 0x000000000a3a7229 */ /* 0x000fe4000000003a */
[----:B------:R-:W-:Y:S02]  /*2a80*/  DADD R16, R16, R92 ;  /* 0x0000000010107229 */ /* 0x000fe4000000005c */
[----:B------:R-:W-:-:S02]  /*2a90*/  DADD R6, R6, R66 ;  /* 0x0000000006067229 */ /* 0x000fc40000000042 */
[----:B------:R-:W-:Y:S02]  /*2aa0*/  DFMA R36, R40, UR16, R36 ;  /* 0x0000001028247c2b */ /* 0x000fe40008000024 */
[----:B------:R-:W-:Y:S02]  /*2ab0*/  DADD R58, R26, R58 ;  /* 0x000000001a3a7229 */ /* 0x000fe4000000003a */
[----:B------:R-:W-:Y:S01]  /*2ac0*/  DADD R16, R16, R2 ;  /* 0x0000000010107229 */ /* 0x000fe20000000002 */
[----:B------:R-:W0:Y:S01]  /*2ad0*/  LDC.64 R2, c[0x0][0x388] ;  /* 0x0000e200ff027b82 */ /* 0x000e220000000a00 */
[----:B------:R-:W-:Y:S02]  /*2ae0*/  DADD R6, R6, R84 ;  /* 0x0000000006067229 */ /* 0x000fe40000000054 */
[----:B------:R-:W-:Y:S02]  /*2af0*/  DADD R70, R70, R12 ;  /* 0x0000000046467229 */ /* 0x000fe4000000000c */
[----:B------:R-:W-:-:S02]  /*2b00*/  DFMA R36, R58, UR14, R36 ;  /* 0x0000000e3a247c2b */ /* 0x000fc40008000024 */
[----:B------:R-:W-:Y:S02]  /*2b10*/  DADD R16, R16, R24 ;  /* 0x0000000010107229 */ /* 0x000fe40000000018 */
[----:B------:R-:W-:Y:S02]  /*2b20*/  DFMA R6, R6, UR18, R52 ;  /* 0x0000001206067c2b */ /* 0x000fe40008000034 */
[----:B------:R-:W-:-:S04]  /*2b30*/  DADD R70, R70, R88 ;  /* 0x0000000046467229 */ /* 0x000fc80000000058 */
[----:B------:R-:W-:Y:S02]  /*2b40*/  DFMA R16, R16, 0.75, R36 ;  /* 0x3fe800001010782b */ /* 0x000fe40000000024 */
[----:B------:R-:W-:Y:S02]  /*2b50*/  DADD R54, R54, R78 ;  /* 0x0000000036367229 */ /* 0x000fe4000000004e */
[----:B------:R-:W-:Y:S02]  /*2b60*/  DFMA R6, R30, UR20, R6 ;  /* 0x000000141e067c2b */ /* 0x000fe40008000006 */
[----:B------:R-:W-:Y:S02]  /*2b70*/  DADD R68, R68, R50 ;  /* 0x0000000044447229 */ /* 0x000fe40000000032 */
[----:B------:R-:W-:Y:S02]  /*2b80*/  DFMA R16, R44, UR12, R16 ;  /* 0x0000000c2c107c2b */ /* 0x000fe40008000010 */
[----:B------:R-:W-:-:S02]  /*2b90*/  DADD R48, R48, R50 ;  /* 0x0000000030307229 */ /* 0x000fc40000000032 */
[----:B------:R-:W-:Y:S01]  /*2ba0*/  DADD R70, R70, R60 ;  /* 0x0000000046467229 */ /* 0x000fe2000000003c */
[----:B0-----:R-:W-:Y:S01]  /*2bb0*/  IMAD.WIDE.U32 R2, R87, 0x208080, R2 ;  /* 0x0020808057027825 */ /* 0x001fe200078e0002 */
[----:B------:R-:W-:Y:S02]  /*2bc0*/  DADD R68, R68, R80 ;  /* 0x0000000044447229 */ /* 0x000fe40000000050 */
[----:B------:R-:W-:Y:S02]  /*2bd0*/  DFMA R16, R54, UR18, R16 ;  /* 0x0000001236107c2b */ /* 0x000fe40008000010 */
[----:B------:R-:W-:Y:S02]  /*2be0*/  DFMA R6, R48, UR10, R6 ;  /* 0x0000000a30067c2b */ /* 0x000fe40008000006 */
[----:B------:R-:W-:Y:S01]  /*2bf0*/  DADD R70, R70, R92 ;  /* 0x0000000046467229 */ /* 0x000fe2000000005c */
[----:B------:R-:W-:-:S03]  /*2c00*/  IMAD.WIDE.U32 R2, R86, 0x1020, R2 ;  /* 0x0000102056027825 */ /* 0x000fc600078e0002 */
[----:B------:R-:W-:-:S04]  /*2c10*/  DFMA R16, R68, UR20, R16 ;  /* 0x0000001444107c2b */ /* 0x000fc80008000010 */
[----:B------:R-:W-:Y:S01]  /*2c20*/  DFMA R6, R70, UR14, R6 ;  /* 0x0000000e46067c2b */ /* 0x000fe20008000006 */
[----:B------:R-:W-:-:S05]  /*2c30*/  IMAD.WIDE.U32 R2, R0, 0x8, R2 ;  /* 0x0000000800027825 */ /* 0x000fca00078e0002 */
[----:B------:R-:W-:Y:S04]  /*2c40*/  STG.E.64 desc[UR4][R2.64+0x413170], R16 ;  /* 0x4131701002007986 */ /* 0x000fe8000c101b04 */
[----:B------:R-:W-:Y:S04]  /*2c50*/  STG.E.64 desc[UR4][R2.64+0x410110], R56 ;  /* 0x4101103802007986 */ /* 0x000fe8000c101b04 */
[----:B------:R-:W-:Y:S04]  /*2c60*/  STG.E.64 desc[UR4][R2.64+0x411130], R8 ;  /* 0x4111300802007986 */ /* 0x000fe8000c101b04 */
[----:B------:R-:W-:Y:S01]  /*2c70*/  STG.E.64 desc[UR4][R2.64+0x412150], R6 ;  /* 0x4121500602007986 */ /* 0x000fe2000c101b04 */
[----:B------:R-:W-:Y:S05]  /*2c80*/  EXIT ;  /* 0x000000000000794d */ /* 0x000fea0003800000 */
.L_x_0:
[----:B------:R-:W-:-:S00]  /*2c90*/  BRA `(.L_x_0) ;  /* 0xfffffffc00fc7947 */ /* 0x000fc0000383ffff */
[----:B------:R-:W-:-:S00]  /*2ca0*/  NOP ;  /* 0x0000000000007918 */ /* 0x000fc00000000000 */
        /* <DEDUP_REMOVED lines=13> */
.L_x_1:


//--------------------- .nv.shared.reserved.0     --------------------------
	.section	.nv.shared.reserved.0,"aw",@nobits
	.weak		__nv_reservedSMEM_offset_0_alias
	.size		__nv_reservedSMEM_offset_0_alias, 0, 64
	.other		__nv_reservedSMEM_offset_0_alias,@"STO_CUDA_RESERVED_SHARED STV_DEFAULT"
__nv_reservedSMEM_offset_0_alias:
	.zero		0
	.zero		64


//--------------------- .nv.constant0._Z8j3d125ptPdS_i --------------------------
	.section	.nv.constant0._Z8j3d125ptPdS_i,"a",@progbits
	.sectionflags	@""
	.align	4
.nv.constant0._Z8j3d125ptPdS_i:
	.zero		916


//--------------------- SYMBOLS --------------------------

	.type		.nv.reservedSmem.offset0,@object
	.size		.nv.reservedSmem.offset0,0x4
